	.target	sm_100a

	.elftype	@"ET_EXEC"


//--------------------- .note.nv.tkinfo           --------------------------
	.section	.note.nv.tkinfo,"",@"SHT_NOTE"
	.sectionflags	@"SHF_NOTE_NV_TKINFO"
	.tkinfo
        /*0018*/ 	.word	0x00000002
        /*0030*/ 	.string	""
        /*0030*/ 	.string	"ptxas"
        /*0030*/ 	.string	"Cuda compilation tools, release 13.0, V13.0.88"
        /*0030*/ 	.string	"Build cuda_13.0.r13.0/compiler.36424714_0"
        /*0030*/ 	.string	"-arch sm_100a -m 64 "



//--------------------- .note.nv.cuinfo           --------------------------
	.section	.note.nv.cuinfo,"",@"SHT_NOTE"
	.sectionflags	@"SHF_NOTE_NV_CUINFO"
        /*0018*/ 	.short	0x0002
        /*001a*/ 	.short	0x0064
        /*001c*/ 	.short	0x0082
	.zero		2


//--------------------- .nv.info                  --------------------------
	.section	.nv.info,"",@"SHT_CUDA_INFO"
	.align	4


	//----- nvinfo : EIATTR_REGCOUNT
	.align		4
        /*0000*/ 	.byte	0x04, 0x2f
        /*0002*/ 	.short	(.L_1 - .L_0)
	.align		4
.L_0:
        /*0004*/ 	.word	index@(_ZN18transformer_engine24fp8_block_scaling_recipe45fp8_block_scaling_compute_partial_amax_kernelIfEEvPKT_Pfmmmmmm)
        /*0008*/ 	.word	0x0000001f


	//----- nvinfo : EIATTR_FRAME_SIZE
	.align		4
.L_1:
        /*000c*/ 	.byte	0x04, 0x11
        /*000e*/ 	.short	(.L_3 - .L_2)
	.align		4
.L_2:
        /*0010*/ 	.word	index@(_ZN18transformer_engine24fp8_block_scaling_recipe45fp8_block_scaling_compute_partial_amax_kernelIfEEvPKT_Pfmmmmmm)
        /*0014*/ 	.word	0x00000000


	//----- nvinfo : EIATTR_REGCOUNT
	.align		4
.L_3:
        /*0018*/ 	.byte	0x04, 0x2f
        /*001a*/ 	.short	(.L_5 - .L_4)
	.align		4
.L_4:
        /*001c*/ 	.word	index@(_ZN18transformer_engine24fp8_block_scaling_recipe45fp8_block_scaling_compute_partial_amax_kernelI6__halfEEvPKT_Pfmmmmmm)
        /*0020*/ 	.word	0x0000001f


	//----- nvinfo : EIATTR_FRAME_SIZE
	.align		4
.L_5:
        /*0024*/ 	.byte	0x04, 0x11
        /*0026*/ 	.short	(.L_7 - .L_6)
	.align		4
.L_6:
        /*0028*/ 	.word	index@(_ZN18transformer_engine24fp8_block_scaling_recipe45fp8_block_scaling_compute_partial_amax_kernelI6__halfEEvPKT_Pfmmmmmm)
        /*002c*/ 	.word	0x00000000


	//----- nvinfo : EIATTR_REGCOUNT
	.align		4
.L_7:
        /*0030*/ 	.byte	0x04, 0x2f
        /*0032*/ 	.short	(.L_9 - .L_8)
	.align		4
.L_8:
        /*0034*/ 	.word	index@(_ZN18transformer_engine24fp8_block_scaling_recipe45fp8_block_scaling_compute_partial_amax_kernelI13__nv_bfloat16EEvPKT_Pfmmmmmm)
        /*0038*/ 	.word	0x0000001f


	//----- nvinfo : EIATTR_FRAME_SIZE
	.align		4
.L_9:
        /*003c*/ 	.byte	0x04, 0x11
        /*003e*/ 	.short	(.L_11 - .L_10)
	.align		4
.L_10:
        /*0040*/ 	.word	index@(_ZN18transformer_engine24fp8_block_scaling_recipe45fp8_block_scaling_compute_partial_amax_kernelI13__nv_bfloat16EEvPKT_Pfmmmmmm)
        /*0044*/ 	.word	0x00000000


	//----- nvinfo : EIATTR_REGCOUNT
	.align		4
.L_11:
        /*0048*/ 	.byte	0x04, 0x2f
        /*004a*/ 	.short	(.L_13 - .L_12)
	.align		4
.L_12:
        /*004c*/ 	.word	index@(_ZN18transformer_engine24fp8_block_scaling_recipe37fp8_block_scaling_partial_cast_kernelIf13__nv_fp8_e5m2Lb1EEEvPKT_PT0_PKfmmmmmm)
        /*0050*/ 	.word	0x00000023


	//----- nvinfo : EIATTR_FRAME_SIZE
	.align		4
.L_13:
        /*0054*/ 	.byte	0x04, 0x11
        /*0056*/ 	.short	(.L_15 - .L_14)
	.align		4
.L_14:
        /*0058*/ 	.word	index@(_ZN18transformer_engine24fp8_block_scaling_recipe37fp8_block_scaling_partial_cast_kernelIf13__nv_fp8_e5m2Lb1EEEvPKT_PT0_PKfmmmmmm)
        /*005c*/ 	.word	0x00000000


	//----- nvinfo : EIATTR_REGCOUNT
	.align		4
.L_15:
        /*0060*/ 	.byte	0x04, 0x2f
        /*0062*/ 	.short	(.L_17 - .L_16)
	.align		4
.L_16:
        /*0064*/ 	.word	index@(_ZN18transformer_engine24fp8_block_scaling_recipe37fp8_block_scaling_partial_cast_kernelIf13__nv_fp8_e5m2Lb0EEEvPKT_PT0_PKfmmmmmm)
        /*0068*/ 	.word	0x00000025


	//----- nvinfo : EIATTR_FRAME_SIZE
	.align		4
.L_17:
        /*006c*/ 	.byte	0x04, 0x11
        /*006e*/ 	.short	(.L_19 - .L_18)
	.align		4
.L_18:
        /*0070*/ 	.word	index@(_ZN18transformer_engine24fp8_block_scaling_recipe37fp8_block_scaling_partial_cast_kernelIf13__nv_fp8_e5m2Lb0EEEvPKT_PT0_PKfmmmmmm)
        /*0074*/ 	.word	0x00000000


	//----- nvinfo : EIATTR_REGCOUNT
	.align		4
.L_19:
        /*0078*/ 	.byte	0x04, 0x2f
        /*007a*/ 	.short	(.L_21 - .L_20)
	.align		4
.L_20:
        /*007c*/ 	.word	index@(_ZN18transformer_engine24fp8_block_scaling_recipe37fp8_block_scaling_partial_cast_kernelIf13__nv_fp8_e4m3Lb1EEEvPKT_PT0_PKfmmmmmm)
        /*0080*/ 	.word	0x00000023


	//----- nvinfo : EIATTR_FRAME_SIZE
	.align		4
.L_21:
        /*0084*/ 	.byte	0x04, 0x11
        /*0086*/ 	.short	(.L_23 - .L_22)
	.align		4
.L_22:
        /*0088*/ 	.word	index@(_ZN18transformer_engine24fp8_block_scaling_recipe37fp8_block_scaling_partial_cast_kernelIf13__nv_fp8_e4m3Lb1EEEvPKT_PT0_PKfmmmmmm)
        /*008c*/ 	.word	0x00000000


	//----- nvinfo : EIATTR_REGCOUNT
	.align		4
.L_23:
        /*0090*/ 	.byte	0x04, 0x2f
        /*0092*/ 	.short	(.L_25 - .L_24)
	.align		4
.L_24:
        /*0094*/ 	.word	index@(_ZN18transformer_engine24fp8_block_scaling_recipe37fp8_block_scaling_partial_cast_kernelIf13__nv_fp8_e4m3Lb0EEEvPKT_PT0_PKfmmmmmm)
        /*0098*/ 	.word	0x00000025


	//----- nvinfo : EIATTR_FRAME_SIZE
	.align		4
.L_25:
        /*009c*/ 	.byte	0x04, 0x11
        /*009e*/ 	.short	(.L_27 - .L_26)
	.align		4
.L_26:
        /*00a0*/ 	.word	index@(_ZN18transformer_engine24fp8_block_scaling_recipe37fp8_block_scaling_partial_cast_kernelIf13__nv_fp8_e4m3Lb0EEEvPKT_PT0_PKfmmmmmm)
        /*00a4*/ 	.word	0x00000000


	//----- nvinfo : EIATTR_REGCOUNT
	.align		4
.L_27:
        /*00a8*/ 	.byte	0x04, 0x2f
        /*00aa*/ 	.short	(.L_29 - .L_28)
	.align		4
.L_28:
        /*00ac*/ 	.word	index@(_ZN18transformer_engine24fp8_block_scaling_recipe37fp8_block_scaling_partial_cast_kernelI6__half13__nv_fp8_e5m2Lb1EEEvPKT_PT0_PKfmmmmmm)
        /*00b0*/ 	.word	0x00000023


	//----- nvinfo : EIATTR_FRAME_SIZE
	.align		4
.L_29:
        /*00b4*/ 	.byte	0x04, 0x11
        /*00b6*/ 	.short	(.L_31 - .L_30)
	.align		4
.L_30:
        /*00b8*/ 	.word	index@(_ZN18transformer_engine24fp8_block_scaling_recipe37fp8_block_scaling_partial_cast_kernelI6__half13__nv_fp8_e5m2Lb1EEEvPKT_PT0_PKfmmmmmm)
        /*00bc*/ 	.word	0x00000000


	//----- nvinfo : EIATTR_REGCOUNT
	.align		4
.L_31:
        /*00c0*/ 	.byte	0x04, 0x2f
        /*00c2*/ 	.short	(.L_33 - .L_32)
	.align		4
.L_32:
        /*00c4*/ 	.word	index@(_ZN18transformer_engine24fp8_block_scaling_recipe37fp8_block_scaling_partial_cast_kernelI6__half13__nv_fp8_e5m2Lb0EEEvPKT_PT0_PKfmmmmmm)
        /*00c8*/ 	.word	0x00000027


	//----- nvinfo : EIATTR_FRAME_SIZE
	.align		4
.L_33:
        /*00cc*/ 	.byte	0x04, 0x11
        /*00ce*/ 	.short	(.L_35 - .L_34)
	.align		4
.L_34:
        /*00d0*/ 	.word	index@(_ZN18transformer_engine24fp8_block_scaling_recipe37fp8_block_scaling_partial_cast_kernelI6__half13__nv_fp8_e5m2Lb0EEEvPKT_PT0_PKfmmmmmm)
        /*00d4*/ 	.word	0x00000000


	//----- nvinfo : EIATTR_REGCOUNT
	.align		4
.L_35:
        /*00d8*/ 	.byte	0x04, 0x2f
        /*00da*/ 	.short	(.L_37 - .L_36)
	.align		4
.L_36:
        /*00dc*/ 	.word	index@(_ZN18transformer_engine24fp8_block_scaling_recipe37fp8_block_scaling_partial_cast_kernelI6__half13__nv_fp8_e4m3Lb1EEEvPKT_PT0_PKfmmmmmm)
        /*00e0*/ 	.word	0x00000023


	//----- nvinfo : EIATTR_FRAME_SIZE
	.align		4
.L_37:
        /*00e4*/ 	.byte	0x04, 0x11
        /*00e6*/ 	.short	(.L_39 - .L_38)
	.align		4
.L_38:
        /*00e8*/ 	.word	index@(_ZN18transformer_engine24fp8_block_scaling_recipe37fp8_block_scaling_partial_cast_kernelI6__half13__nv_fp8_e4m3Lb1EEEvPKT_PT0_PKfmmmmmm)
        /*00ec*/ 	.word	0x00000000


	//----- nvinfo : EIATTR_REGCOUNT
	.align		4
.L_39:
        /*00f0*/ 	.byte	0x04, 0x2f
        /*00f2*/ 	.short	(.L_41 - .L_40)
	.align		4
.L_40:
        /*00f4*/ 	.word	index@(_ZN18transformer_engine24fp8_block_scaling_recipe37fp8_block_scaling_partial_cast_kernelI6__half13__nv_fp8_e4m3Lb0EEEvPKT_PT0_PKfmmmmmm)
        /*00f8*/ 	.word	0x00000027


	//----- nvinfo : EIATTR_FRAME_SIZE
	.align		4
.L_41:
        /*00fc*/ 	.byte	0x04, 0x11
        /*00fe*/ 	.short	(.L_43 - .L_42)
	.align		4
.L_42:
        /*0100*/ 	.word	index@(_ZN18transformer_engine24fp8_block_scaling_recipe37fp8_block_scaling_partial_cast_kernelI6__half13__nv_fp8_e4m3Lb0EEEvPKT_PT0_PKfmmmmmm)
        /*0104*/ 	.word	0x00000000


	//----- nvinfo : EIATTR_REGCOUNT
	.align		4
.L_43:
        /*0108*/ 	.byte	0x04, 0x2f
        /*010a*/ 	.short	(.L_45 - .L_44)
	.align		4
.L_44:
        /*010c*/ 	.word	index@(_ZN18transformer_engine24fp8_block_scaling_recipe37fp8_block_scaling_partial_cast_kernelI13__nv_bfloat1613__nv_fp8_e5m2Lb1EEEvPKT_PT0_PKfmmmmmm)
        /*0110*/ 	.word	0x00000023


	//----- nvinfo : EIATTR_FRAME_SIZE
	.align		4
.L_45:
        /*0114*/ 	.byte	0x04, 0x11
        /*0116*/ 	.short	(.L_47 - .L_46)
	.align		4
.L_46:
        /*0118*/ 	.word	index@(_ZN18transformer_engine24fp8_block_scaling_recipe37fp8_block_scaling_partial_cast_kernelI13__nv_bfloat1613__nv_fp8_e5m2Lb1EEEvPKT_PT0_PKfmmmmmm)
        /*011c*/ 	.word	0x00000000


	//----- nvinfo : EIATTR_REGCOUNT
	.align		4
.L_47:
        /*0120*/ 	.byte	0x04, 0x2f
        /*0122*/ 	.short	(.L_49 - .L_48)
	.align		4
.L_48:
        /*0124*/ 	.word	index@(_ZN18transformer_engine24fp8_block_scaling_recipe37fp8_block_scaling_partial_cast_kernelI13__nv_bfloat1613__nv_fp8_e5m2Lb0EEEvPKT_PT0_PKfmmmmmm)
        /*0128*/ 	.word	0x00000027


	//----- nvinfo : EIATTR_FRAME_SIZE
	.align		4
.L_49:
        /*012c*/ 	.byte	0x04, 0x11
        /*012e*/ 	.short	(.L_51 - .L_50)
	.align		4
.L_50:
        /*0130*/ 	.word	index@(_ZN18transformer_engine24fp8_block_scaling_recipe37fp8_block_scaling_partial_cast_kernelI13__nv_bfloat1613__nv_fp8_e5m2Lb0EEEvPKT_PT0_PKfmmmmmm)
        /*0134*/ 	.word	0x00000000


	//----- nvinfo : EIATTR_REGCOUNT
	.align		4
.L_51:
        /*0138*/ 	.byte	0x04, 0x2f
        /*013a*/ 	.short	(.L_53 - .L_52)
	.align		4
.L_52:
        /*013c*/ 	.word	index@(_ZN18transformer_engine24fp8_block_scaling_recipe37fp8_block_scaling_partial_cast_kernelI13__nv_bfloat1613__nv_fp8_e4m3Lb1EEEvPKT_PT0_PKfmmmmmm)
        /*0140*/ 	.word	0x00000023


	//----- nvinfo : EIATTR_FRAME_SIZE
	.align		4
.L_53:
        /*0144*/ 	.byte	0x04, 0x11
        /*0146*/ 	.short	(.L_55 - .L_54)
	.align		4
.L_54:
        /*0148*/ 	.word	index@(_ZN18transformer_engine24fp8_block_scaling_recipe37fp8_block_scaling_partial_cast_kernelI13__nv_bfloat1613__nv_fp8_e4m3Lb1EEEvPKT_PT0_PKfmmmmmm)
        /*014c*/ 	.word	0x00000000


	//----- nvinfo : EIATTR_REGCOUNT
	.align		4
.L_55:
        /*0150*/ 	.byte	0x04, 0x2f
        /*0152*/ 	.short	(.L_57 - .L_56)
	.align		4
.L_56:
        /*0154*/ 	.word	index@(_ZN18transformer_engine24fp8_block_scaling_recipe37fp8_block_scaling_partial_cast_kernelI13__nv_bfloat1613__nv_fp8_e4m3Lb0EEEvPKT_PT0_PKfmmmmmm)
        /*0158*/ 	.word	0x00000027


	//----- nvinfo : EIATTR_FRAME_SIZE
	.align		4
.L_57:
        /*015c*/ 	.byte	0x04, 0x11
        /*015e*/ 	.short	(.L_59 - .L_58)
	.align		4
.L_58:
        /*0160*/ 	.word	index@(_ZN18transformer_engine24fp8_block_scaling_recipe37fp8_block_scaling_partial_cast_kernelI13__nv_bfloat1613__nv_fp8_e4m3Lb0EEEvPKT_PT0_PKfmmmmmm)
        /*0164*/ 	.word	0x00000000


	//----- nvinfo : EIATTR_MIN_STACK_SIZE
	.align		4
.L_59:
        /*0168*/ 	.byte	0x04, 0x12
        /*016a*/ 	.short	(.L_61 - .L_60)
	.align		4
.L_60:
        /*016c*/ 	.word	index@(_ZN18transformer_engine24fp8_block_scaling_recipe37fp8_block_scaling_partial_cast_kernelI13__nv_bfloat1613__nv_fp8_e4m3Lb0EEEvPKT_PT0_PKfmmmmmm)
        /*0170*/ 	.word	0x00000000


	//----- nvinfo : EIATTR_MIN_STACK_SIZE
	.align		4
.L_61:
        /*0174*/ 	.byte	0x04, 0x12
        /*0176*/ 	.short	(.L_63 - .L_62)
	.align		4
.L_62:
        /*0178*/ 	.word	index@(_ZN18transformer_engine24fp8_block_scaling_recipe37fp8_block_scaling_partial_cast_kernelI13__nv_bfloat1613__nv_fp8_e4m3Lb1EEEvPKT_PT0_PKfmmmmmm)
        /*017c*/ 	.word	0x00000000


	//----- nvinfo : EIATTR_MIN_STACK_SIZE
	.align		4
.L_63:
        /*0180*/ 	.byte	0x04, 0x12
        /*0182*/ 	.short	(.L_65 - .L_64)
	.align		4
.L_64:
        /*0184*/ 	.word	index@(_ZN18transformer_engine24fp8_block_scaling_recipe37fp8_block_scaling_partial_cast_kernelI13__nv_bfloat1613__nv_fp8_e5m2Lb0EEEvPKT_PT0_PKfmmmmmm)
        /*0188*/ 	.word	0x00000000


	//----- nvinfo : EIATTR_MIN_STACK_SIZE
	.align		4
.L_65:
        /*018c*/ 	.byte	0x04, 0x12
        /*018e*/ 	.short	(.L_67 - .L_66)
	.align		4
.L_66:
        /*0190*/ 	.word	index@(_ZN18transformer_engine24fp8_block_scaling_recipe37fp8_block_scaling_partial_cast_kernelI13__nv_bfloat1613__nv_fp8_e5m2Lb1EEEvPKT_PT0_PKfmmmmmm)
        /*0194*/ 	.word	0x00000000


	//----- nvinfo : EIATTR_MIN_STACK_SIZE
	.align		4
.L_67:
        /*0198*/ 	.byte	0x04, 0x12
        /*019a*/ 	.short	(.L_69 - .L_68)
	.align		4
.L_68:
        /*019c*/ 	.word	index@(_ZN18transformer_engine24fp8_block_scaling_recipe37fp8_block_scaling_partial_cast_kernelI6__half13__nv_fp8_e4m3Lb0EEEvPKT_PT0_PKfmmmmmm)
        /*01a0*/ 	.word	0x00000000


	//----- nvinfo : EIATTR_MIN_STACK_SIZE
	.align		4
.L_69:
        /*01a4*/ 	.byte	0x04, 0x12
        /*01a6*/ 	.short	(.L_71 - .L_70)
	.align		4
.L_70:
        /*01a8*/ 	.word	index@(_ZN18transformer_engine24fp8_block_scaling_recipe37fp8_block_scaling_partial_cast_kernelI6__half13__nv_fp8_e4m3Lb1EEEvPKT_PT0_PKfmmmmmm)
        /*01ac*/ 	.word	0x00000000


	//----- nvinfo : EIATTR_MIN_STACK_SIZE
	.align		4
.L_71:
        /*01b0*/ 	.byte	0x04, 0x12
        /*01b2*/ 	.short	(.L_73 - .L_72)
	.align		4
.L_72:
        /*01b4*/ 	.word	index@(_ZN18transformer_engine24fp8_block_scaling_recipe37fp8_block_scaling_partial_cast_kernelI6__half13__nv_fp8_e5m2Lb0EEEvPKT_PT0_PKfmmmmmm)
        /*01b8*/ 	.word	0x00000000


	//----- nvinfo : EIATTR_MIN_STACK_SIZE
	.align		4
.L_73:
        /*01bc*/ 	.byte	0x04, 0x12
        /*01be*/ 	.short	(.L_75 - .L_74)
	.align		4
.L_74:
        /*01c0*/ 	.word	index@(_ZN18transformer_engine24fp8_block_scaling_recipe37fp8_block_scaling_partial_cast_kernelI6__half13__nv_fp8_e5m2Lb1EEEvPKT_PT0_PKfmmmmmm)
        /*01c4*/ 	.word	0x00000000


	//----- nvinfo : EIATTR_MIN_STACK_SIZE
	.align		4
.L_75:
        /*01c8*/ 	.byte	0x04, 0x12
        /*01ca*/ 	.short	(.L_77 - .L_76)
	.align		4
.L_76:
        /*01cc*/ 	.word	index@(_ZN18transformer_engine24fp8_block_scaling_recipe37fp8_block_scaling_partial_cast_kernelIf13__nv_fp8_e4m3Lb0EEEvPKT_PT0_PKfmmmmmm)
        /*01d0*/ 	.word	0x00000000


	//----- nvinfo : EIATTR_MIN_STACK_SIZE
	.align		4
.L_77:
        /*01d4*/ 	.byte	0x04, 0x12
        /*01d6*/ 	.short	(.L_79 - .L_78)
	.align		4
.L_78:
        /*01d8*/ 	.word	index@(_ZN18transformer_engine24fp8_block_scaling_recipe37fp8_block_scaling_partial_cast_kernelIf13__nv_fp8_e4m3Lb1EEEvPKT_PT0_PKfmmmmmm)
        /*01dc*/ 	.word	0x00000000


	//----- nvinfo : EIATTR_MIN_STACK_SIZE
	.align		4
.L_79:
        /*01e0*/ 	.byte	0x04, 0x12
        /*01e2*/ 	.short	(.L_81 - .L_80)
	.align		4
.L_80:
        /*01e4*/ 	.word	index@(_ZN18transformer_engine24fp8_block_scaling_recipe37fp8_block_scaling_partial_cast_kernelIf13__nv_fp8_e5m2Lb0EEEvPKT_PT0_PKfmmmmmm)
        /*01e8*/ 	.word	0x00000000


	//----- nvinfo : EIATTR_MIN_STACK_SIZE
	.align		4
.L_81:
        /*01ec*/ 	.byte	0x04, 0x12
        /*01ee*/ 	.short	(.L_83 - .L_82)
	.align		4
.L_82:
        /*01f0*/ 	.word	index@(_ZN18transformer_engine24fp8_block_scaling_recipe37fp8_block_scaling_partial_cast_kernelIf13__nv_fp8_e5m2Lb1EEEvPKT_PT0_PKfmmmmmm)
        /*01f4*/ 	.word	0x00000000


	//----- nvinfo : EIATTR_MIN_STACK_SIZE
	.align		4
.L_83:
        /*01f8*/ 	.byte	0x04, 0x12
        /*01fa*/ 	.short	(.L_85 - .L_84)
	.align		4
.L_84:
        /*01fc*/ 	.word	index@(_ZN18transformer_engine24fp8_block_scaling_recipe45fp8_block_scaling_compute_partial_amax_kernelI13__nv_bfloat16EEvPKT_Pfmmmmmm)
        /*0200*/ 	.word	0x00000000


	//----- nvinfo : EIATTR_MIN_STACK_SIZE
	.align		4
.L_85:
        /*0204*/ 	.byte	0x04, 0x12
        /*0206*/ 	.short	(.L_87 - .L_86)
	.align		4
.L_86:
        /*0208*/ 	.word	index@(_ZN18transformer_engine24fp8_block_scaling_recipe45fp8_block_scaling_compute_partial_amax_kernelI6__halfEEvPKT_Pfmmmmmm)
        /*020c*/ 	.word	0x00000000


	//----- nvinfo : EIATTR_MIN_STACK_SIZE
	.align		4
.L_87:
        /*0210*/ 	.byte	0x04, 0x12
        /*0212*/ 	.short	(.L_89 - .L_88)
	.align		4
.L_88:
        /*0214*/ 	.word	index@(_ZN18transformer_engine24fp8_block_scaling_recipe45fp8_block_scaling_compute_partial_amax_kernelIfEEvPKT_Pfmmmmmm)
        /*0218*/ 	.word	0x00000000
.L_89:


//--------------------- .nv.compat                --------------------------
	.section	.nv.compat,"",@"SHT_CUDA_COMPAT_INFO"
	.align	4
        /*0000*/ 	.byte	0x02, 0x09, 0x01, 0x00, 0x02, 0x02, 0x02, 0x00, 0x02, 0x05, 0x05, 0x00, 0x03, 0x07, 0x01, 0x01
        /*0010*/ 	.byte	0x02, 0x03, 0x00, 0x00, 0x02, 0x06, 0x01, 0x00, 0x04, 0x0b, 0x08, 0x00, 0x09, 0x00, 0x00, 0x00
        /*0020*/ 	.byte	0x00, 0x00, 0x00, 0x00


//--------------------- .nv.info._ZN18transformer_engine24fp8_block_scaling_recipe37fp8_block_scaling_partial_cast_kernelI13__nv_bfloat1613__nv_fp8_e4m3Lb0EEEvPKT_PT0_PKfmmmmmm --------------------------
	.section	.nv.info._ZN18transformer_engine24fp8_block_scaling_recipe37fp8_block_scaling_partial_cast_kernelI13__nv_bfloat1613__nv_fp8_e4m3Lb0EEEvPKT_PT0_PKfmmmmmm,"",@"SHT_CUDA_INFO"
	.sectionflags	@""
	.align	4


	//----- nvinfo : EIATTR_CUDA_API_VERSION
	.align		4
        /*0000*/ 	.byte	0x04, 0x37
        /*0002*/ 	.short	(.L_91 - .L_90)
.L_90:
        /*0004*/ 	.word	0x00000082


	//----- nvinfo : EIATTR_KPARAM_INFO
	.align		4
.L_91:
        /*0008*/ 	.byte	0x04, 0x17
        /*000a*/ 	.short	(.L_93 - .L_92)
.L_92:
        /*000c*/ 	.word	0x00000000
        /*0010*/ 	.short	0x0008
        /*0012*/ 	.short	0x0040
        /*0014*/ 	.byte	0x00, 0xf0, 0x21, 0x00


	//----- nvinfo : EIATTR_KPARAM_INFO
	.align		4
.L_93:
        /*0018*/ 	.byte	0x04, 0x17
        /*001a*/ 	.short	(.L_95 - .L_94)
.L_94:
        /*001c*/ 	.word	0x00000000
        /*0020*/ 	.short	0x0007
        /*0022*/ 	.short	0x0038
        /*0024*/ 	.byte	0x00, 0xf0, 0x21, 0x00


	//----- nvinfo : EIATTR_KPARAM_INFO
	.align		4
.L_95:
        /*0028*/ 	.byte	0x04, 0x17
        /*002a*/ 	.short	(.L_97 - .L_96)
.L_96:
        /*002c*/ 	.word	0x00000000
        /*0030*/ 	.short	0x0006
        /*0032*/ 	.short	0x0030
        /*0034*/ 	.byte	0x00, 0xf0, 0x21, 0x00


	//----- nvinfo : EIATTR_KPARAM_INFO
	.align		4
.L_97:
        /*0038*/ 	.byte	0x04, 0x17
        /*003a*/ 	.short	(.L_99 - .L_98)
.L_98:
        /*003c*/ 	.word	0x00000000
        /*0040*/ 	.short	0x0005
        /*0042*/ 	.short	0x0028
        /*0044*/ 	.byte	0x00, 0xf0, 0x21, 0x00


	//----- nvinfo : EIATTR_KPARAM_INFO
	.align		4
.L_99:
        /*0048*/ 	.byte	0x04, 0x17
        /*004a*/ 	.short	(.L_101 - .L_100)
.L_100:
        /*004c*/ 	.word	0x00000000
        /*0050*/ 	.short	0x0004
        /*0052*/ 	.short	0x0020
        /*0054*/ 	.byte	0x00, 0xf0, 0x21, 0x00


	//----- nvinfo : EIATTR_KPARAM_INFO
	.align		4
.L_101:
        /*0058*/ 	.byte	0x04, 0x17
        /*005a*/ 	.short	(.L_103 - .L_102)
.L_102:
        /*005c*/ 	.word	0x00000000
        /*0060*/ 	.short	0x0003
        /*0062*/ 	.short	0x0018
        /*0064*/ 	.byte	0x00, 0xf0, 0x21, 0x00


	//----- nvinfo : EIATTR_KPARAM_INFO
	.align		4
.L_103:
        /*0068*/ 	.byte	0x04, 0x17
        /*006a*/ 	.short	(.L_105 - .L_104)
.L_104:
        /*006c*/ 	.word	0x00000000
        /*0070*/ 	.short	0x0002
        /*0072*/ 	.short	0x0010
        /*0074*/ 	.byte	0x00, 0xf5, 0x21, 0x00


	//----- nvinfo : EIATTR_KPARAM_INFO
	.align		4
.L_105:
        /*0078*/ 	.byte	0x04, 0x17
        /*007a*/ 	.short	(.L_107 - .L_106)
.L_106:
        /*007c*/ 	.word	0x00000000
        /*0080*/ 	.short	0x0001
        /*0082*/ 	.short	0x0008
        /*0084*/ 	.byte	0x00, 0xf5, 0x21, 0x00


	//----- nvinfo : EIATTR_KPARAM_INFO
	.align		4
.L_107:
        /*0088*/ 	.byte	0x04, 0x17
        /*008a*/ 	.short	(.L_109 - .L_108)
.L_108:
        /*008c*/ 	.word	0x00000000
        /*0090*/ 	.short	0x0000
        /*0092*/ 	.short	0x0000
        /*0094*/ 	.byte	0x00, 0xf5, 0x21, 0x00


	//----- nvinfo : EIATTR_SPARSE_MMA_MASK
	.align		4
.L_109:
        /*0098*/ 	.byte	0x03, 0x50
        /*009a*/ 	.short	0x0000


	//----- nvinfo : EIATTR_MAXREG_COUNT
	.align		4
        /*009c*/ 	.byte	0x03, 0x1b
        /*009e*/ 	.short	0x00ff


	//----- nvinfo : EIATTR_MERCURY_ISA_VERSION
	.align		4
        /*00a0*/ 	.byte	0x03, 0x5f
        /*00a2*/ 	.short	0x0101


	//----- nvinfo : EIATTR_COOP_GROUP_MASK_REGIDS
	.align		4
        /*00a4*/ 	.byte	0x04, 0x29
        /*00a6*/ 	.short	(.L_111 - .L_110)


	//   ....[0]....
.L_110:
        /*00a8*/ 	.word	0xffffffff


	//   ....[1]....
        /*00ac*/ 	.word	0xffffffff


	//   ....[2]....
        /*00b0*/ 	.word	0xffffffff


	//   ....[3]....
        /*00b4*/ 	.word	0xffffffff


	//   ....[4]....
        /*00b8*/ 	.word	0xffffffff


	//   ....[5]....
        /*00bc*/ 	.word	0xffffffff


	//----- nvinfo : EIATTR_COOP_GROUP_INSTR_OFFSETS
	.align		4
.L_111:
        /*00c0*/ 	.byte	0x04, 0x28
        /*00c2*/ 	.short	(.L_113 - .L_112)


	//   ....[0]....
.L_112:
        /*00c4*/ 	.word	0x00001010


	//   ....[1]....
        /*00c8*/ 	.word	0x00001040


	//   ....[2]....
        /*00cc*/ 	.word	0x00001070


	//   ....[3]....
        /*00d0*/ 	.word	0x000010a0


	//   ....[4]....
        /*00d4*/ 	.word	0x000010d0


	//   ....[5]....
        /*00d8*/ 	.word	0x00001100


	//----- nvinfo : EIATTR_VRC_CTA_INIT_COUNT
	.align		4
.L_113:
        /*00dc*/ 	.byte	0x02, 0x4a
	.zero		1
	.zero		1


	//----- nvinfo : EIATTR_EXIT_INSTR_OFFSETS
	.align		4
        /*00e0*/ 	.byte	0x04, 0x1c
        /*00e2*/ 	.short	(.L_115 - .L_114)


	//   ....[0]....
.L_114:
        /*00e4*/ 	.word	0x00001120


	//   ....[1]....
        /*00e8*/ 	.word	0x00001db0


	//----- nvinfo : EIATTR_MAX_THREADS
	.align		4
.L_115:
        /*00ec*/ 	.byte	0x04, 0x05
        /*00ee*/ 	.short	(.L_117 - .L_116)
.L_116:
        /*00f0*/ 	.word	0x00000100
        /*00f4*/ 	.word	0x00000001
        /*00f8*/ 	.word	0x00000001


	//----- nvinfo : EIATTR_CRS_STACK_SIZE
	.align		4
.L_117:
        /*00fc*/ 	.byte	0x04, 0x1e
        /*00fe*/ 	.short	(.L_119 - .L_118)
.L_118:
        /*0100*/ 	.word	0x00000000


	//----- nvinfo : EIATTR_CBANK_PARAM_SIZE
	.align		4
.L_119:
        /*0104*/ 	.byte	0x03, 0x19
        /*0106*/ 	.short	0x0048


	//----- nvinfo : EIATTR_PARAM_CBANK
	.align		4
        /*0108*/ 	.byte	0x04, 0x0a
        /*010a*/ 	.short	(.L_121 - .L_120)
	.align		4
.L_120:
        /*010c*/ 	.word	index@(.nv.constant0._ZN18transformer_engine24fp8_block_scaling_recipe37fp8_block_scaling_partial_cast_kernelI13__nv_bfloat1613__nv_fp8_e4m3Lb0EEEvPKT_PT0_PKfmmmmmm)
        /*0110*/ 	.short	0x0380
        /*0112*/ 	.short	0x0048


	//----- nvinfo : EIATTR_SW_WAR
	.align		4
.L_121:
        /*0114*/ 	.byte	0x04, 0x36
        /*0116*/ 	.short	(.L_123 - .L_122)
.L_122:
        /*0118*/ 	.word	0x00000008
.L_123:


//--------------------- .nv.info._ZN18transformer_engine24fp8_block_scaling_recipe37fp8_block_scaling_partial_cast_kernelI13__nv_bfloat1613__nv_fp8_e4m3Lb1EEEvPKT_PT0_PKfmmmmmm --------------------------
	.section	.nv.info._ZN18transformer_engine24fp8_block_scaling_recipe37fp8_block_scaling_partial_cast_kernelI13__nv_bfloat1613__nv_fp8_e4m3Lb1EEEvPKT_PT0_PKfmmmmmm,"",@"SHT_CUDA_INFO"
	.sectionflags	@""
	.align	4


	//----- nvinfo : EIATTR_CUDA_API_VERSION
	.align		4
        /*0000*/ 	.byte	0x04, 0x37
        /*0002*/ 	.short	(.L_125 - .L_124)
.L_124:
        /*0004*/ 	.word	0x00000082


	//----- nvinfo : EIATTR_KPARAM_INFO
	.align		4
.L_125:
        /*0008*/ 	.byte	0x04, 0x17
        /*000a*/ 	.short	(.L_127 - .L_126)
.L_126:
        /*000c*/ 	.word	0x00000000
        /*0010*/ 	.short	0x0008
        /*0012*/ 	.short	0x0040
        /*0014*/ 	.byte	0x00, 0xf0, 0x21, 0x00


	//----- nvinfo : EIATTR_KPARAM_INFO
	.align		4
.L_127:
        /*0018*/ 	.byte	0x04, 0x17
        /*001a*/ 	.short	(.L_129 - .L_128)
.L_128:
        /*001c*/ 	.word	0x00000000
        /*0020*/ 	.short	0x0007
        /*0022*/ 	.short	0x0038
        /*0024*/ 	.byte	0x00, 0xf0, 0x21, 0x00


	//----- nvinfo : EIATTR_KPARAM_INFO
	.align		4
.L_129:
        /*0028*/ 	.byte	0x04, 0x17
        /*002a*/ 	.short	(.L_131 - .L_130)
.L_130:
        /*002c*/ 	.word	0x00000000
        /*0030*/ 	.short	0x0006
        /*0032*/ 	.short	0x0030
        /*0034*/ 	.byte	0x00, 0xf0, 0x21, 0x00


	//----- nvinfo : EIATTR_KPARAM_INFO
	.align		4
.L_131:
        /*0038*/ 	.byte	0x04, 0x17
        /*003a*/ 	.short	(.L_133 - .L_132)
.L_132:
        /*003c*/ 	.word	0x00000000
        /*0040*/ 	.short	0x0005
        /*0042*/ 	.short	0x0028
        /*0044*/ 	.byte	0x00, 0xf0, 0x21, 0x00


	//----- nvinfo : EIATTR_KPARAM_INFO
	.align		4
.L_133:
        /*0048*/ 	.byte	0x04, 0x17
        /*004a*/ 	.short	(.L_135 - .L_134)
.L_134:
        /*004c*/ 	.word	0x00000000
        /*0050*/ 	.short	0x0004
        /*0052*/ 	.short	0x0020
        /*0054*/ 	.byte	0x00, 0xf0, 0x21, 0x00


	//----- nvinfo : EIATTR_KPARAM_INFO
	.align		4
.L_135:
        /*0058*/ 	.byte	0x04, 0x17
        /*005a*/ 	.short	(.L_137 - .L_136)
.L_136:
        /*005c*/ 	.word	0x00000000
        /*0060*/ 	.short	0x0003
        /*0062*/ 	.short	0x0018
        /*0064*/ 	.byte	0x00, 0xf0, 0x21, 0x00


	//----- nvinfo : EIATTR_KPARAM_INFO
	.align		4
.L_137:
        /*0068*/ 	.byte	0x04, 0x17
        /*006a*/ 	.short	(.L_139 - .L_138)
.L_138:
        /*006c*/ 	.word	0x00000000
        /*0070*/ 	.short	0x0002
        /*0072*/ 	.short	0x0010
        /*0074*/ 	.byte	0x00, 0xf5, 0x21, 0x00


	//----- nvinfo : EIATTR_KPARAM_INFO
	.align		4
.L_139:
        /*0078*/ 	.byte	0x04, 0x17
        /*007a*/ 	.short	(.L_141 - .L_140)
.L_140:
        /*007c*/ 	.word	0x00000000
        /*0080*/ 	.short	0x0001
        /*0082*/ 	.short	0x0008
        /*0084*/ 	.byte	0x00, 0xf5, 0x21, 0x00


	//----- nvinfo : EIATTR_KPARAM_INFO
	.align		4
.L_141:
        /*0088*/ 	.byte	0x04, 0x17
        /*008a*/ 	.short	(.L_143 - .L_142)
.L_142:
        /*008c*/ 	.word	0x00000000
        /*0090*/ 	.short	0x0000
        /*0092*/ 	.short	0x0000
        /*0094*/ 	.byte	0x00, 0xf5, 0x21, 0x00


	//----- nvinfo : EIATTR_SPARSE_MMA_MASK
	.align		4
.L_143:
        /*0098*/ 	.byte	0x03, 0x50
        /*009a*/ 	.short	0x0000


	//----- nvinfo : EIATTR_MAXREG_COUNT
	.align		4
        /*009c*/ 	.byte	0x03, 0x1b
        /*009e*/ 	.short	0x00ff


	//----- nvinfo : EIATTR_MERCURY_ISA_VERSION
	.align		4
        /*00a0*/ 	.byte	0x03, 0x5f
        /*00a2*/ 	.short	0x0101


	//----- nvinfo : EIATTR_COOP_GROUP_MASK_REGIDS
	.align		4
        /*00a4*/ 	.byte	0x04, 0x29
        /*00a6*/ 	.short	(.L_145 - .L_144)


	//   ....[0]....
.L_144:
        /*00a8*/ 	.word	0xffffffff


	//   ....[1]....
        /*00ac*/ 	.word	0xffffffff


	//   ....[2]....
        /*00b0*/ 	.word	0xffffffff


	//   ....[3]....
        /*00b4*/ 	.word	0xffffffff


	//   ....[4]....
        /*00b8*/ 	.word	0xffffffff


	//   ....[5]....
        /*00bc*/ 	.word	0xffffffff


	//----- nvinfo : EIATTR_COOP_GROUP_INSTR_OFFSETS
	.align		4
.L_145:
        /*00c0*/ 	.byte	0x04, 0x28
        /*00c2*/ 	.short	(.L_147 - .L_146)


	//   ....[0]....
.L_146:
        /*00c4*/ 	.word	0x00000fd0


	//   ....[1]....
        /*00c8*/ 	.word	0x00001000


	//   ....[2]....
        /*00cc*/ 	.word	0x00001030


	//   ....[3]....
        /*00d0*/ 	.word	0x00001060


	//   ....[4]....
        /*00d4*/ 	.word	0x00001090


	//   ....[5]....
        /*00d8*/ 	.word	0x000010c0


	//----- nvinfo : EIATTR_VRC_CTA_INIT_COUNT
	.align		4
.L_147:
        /*00dc*/ 	.byte	0x02, 0x4a
	.zero		1
	.zero		1


	//----- nvinfo : EIATTR_EXIT_INSTR_OFFSETS
	.align		4
        /*00e0*/ 	.byte	0x04, 0x1c
        /*00e2*/ 	.short	(.L_149 - .L_148)


	//   ....[0]....
.L_148:
        /*00e4*/ 	.word	0x000010e0


	//   ....[1]....
        /*00e8*/ 	.word	0x00002590


	//   ....[2]....
        /*00ec*/ 	.word	0x00002670


	//----- nvinfo : EIATTR_MAX_THREADS
	.align		4
.L_149:
        /*00f0*/ 	.byte	0x04, 0x05
        /*00f2*/ 	.short	(.L_151 - .L_150)
.L_150:
        /*00f4*/ 	.word	0x00000100
        /*00f8*/ 	.word	0x00000001
        /*00fc*/ 	.word	0x00000001


	//----- nvinfo : EIATTR_CRS_STACK_SIZE
	.align		4
.L_151:
        /*0100*/ 	.byte	0x04, 0x1e
        /*0102*/ 	.short	(.L_153 - .L_152)
.L_152:
        /*0104*/ 	.word	0x00000000


	//----- nvinfo : EIATTR_CBANK_PARAM_SIZE
	.align		4
.L_153:
        /*0108*/ 	.byte	0x03, 0x19
        /*010a*/ 	.short	0x0048


	//----- nvinfo : EIATTR_PARAM_CBANK
	.align		4
        /*010c*/ 	.byte	0x04, 0x0a
        /*010e*/ 	.short	(.L_155 - .L_154)
	.align		4
.L_154:
        /*0110*/ 	.word	index@(.nv.constant0._ZN18transformer_engine24fp8_block_scaling_recipe37fp8_block_scaling_partial_cast_kernelI13__nv_bfloat1613__nv_fp8_e4m3Lb1EEEvPKT_PT0_PKfmmmmmm)
        /*0114*/ 	.short	0x0380
        /*0116*/ 	.short	0x0048


	//----- nvinfo : EIATTR_SW_WAR
	.align		4
.L_155:
        /*0118*/ 	.byte	0x04, 0x36
        /*011a*/ 	.short	(.L_157 - .L_156)
.L_156:
        /*011c*/ 	.word	0x00000008
.L_157:


//--------------------- .nv.info._ZN18transformer_engine24fp8_block_scaling_recipe37fp8_block_scaling_partial_cast_kernelI13__nv_bfloat1613__nv_fp8_e5m2Lb0EEEvPKT_PT0_PKfmmmmmm --------------------------
	.section	.nv.info._ZN18transformer_engine24fp8_block_scaling_recipe37fp8_block_scaling_partial_cast_kernelI13__nv_bfloat1613__nv_fp8_e5m2Lb0EEEvPKT_PT0_PKfmmmmmm,"",@"SHT_CUDA_INFO"
	.sectionflags	@""
	.align	4


	//----- nvinfo : EIATTR_CUDA_API_VERSION
	.align		4
        /*0000*/ 	.byte	0x04, 0x37
        /*0002*/ 	.short	(.L_159 - .L_158)
.L_158:
        /*0004*/ 	.word	0x00000082


	//----- nvinfo : EIATTR_KPARAM_INFO
	.align		4
.L_159:
        /*0008*/ 	.byte	0x04, 0x17
        /*000a*/ 	.short	(.L_161 - .L_160)
.L_160:
        /*000c*/ 	.word	0x00000000
        /*0010*/ 	.short	0x0008
        /*0012*/ 	.short	0x0040
        /*0014*/ 	.byte	0x00, 0xf0, 0x21, 0x00


	//----- nvinfo : EIATTR_KPARAM_INFO
	.align		4
.L_161:
        /*0018*/ 	.byte	0x04, 0x17
        /*001a*/ 	.short	(.L_163 - .L_162)
.L_162:
        /*001c*/ 	.word	0x00000000
        /*0020*/ 	.short	0x0007
        /*0022*/ 	.short	0x0038
        /*0024*/ 	.byte	0x00, 0xf0, 0x21, 0x00


	//----- nvinfo : EIATTR_KPARAM_INFO
	.align		4
.L_163:
        /*0028*/ 	.byte	0x04, 0x17
        /*002a*/ 	.short	(.L_165 - .L_164)
.L_164:
        /*002c*/ 	.word	0x00000000
        /*0030*/ 	.short	0x0006
        /*0032*/ 	.short	0x0030
        /*0034*/ 	.byte	0x00, 0xf0, 0x21, 0x00


	//----- nvinfo : EIATTR_KPARAM_INFO
	.align		4
.L_165:
        /*0038*/ 	.byte	0x04, 0x17
        /*003a*/ 	.short	(.L_167 - .L_166)
.L_166:
        /*003c*/ 	.word	0x00000000
        /*0040*/ 	.short	0x0005
        /*0042*/ 	.short	0x0028
        /*0044*/ 	.byte	0x00, 0xf0, 0x21, 0x00


	//----- nvinfo : EIATTR_KPARAM_INFO
	.align		4
.L_167:
        /*0048*/ 	.byte	0x04, 0x17
        /*004a*/ 	.short	(.L_169 - .L_168)
.L_168:
        /*004c*/ 	.word	0x00000000
        /*0050*/ 	.short	0x0004
        /*0052*/ 	.short	0x0020
        /*0054*/ 	.byte	0x00, 0xf0, 0x21, 0x00


	//----- nvinfo : EIATTR_KPARAM_INFO
	.align		4
.L_169:
        /*0058*/ 	.byte	0x04, 0x17
        /*005a*/ 	.short	(.L_171 - .L_170)
.L_170:
        /*005c*/ 	.word	0x00000000
        /*0060*/ 	.short	0x0003
        /*0062*/ 	.short	0x0018
        /*0064*/ 	.byte	0x00, 0xf0, 0x21, 0x00


	//----- nvinfo : EIATTR_KPARAM_INFO
	.align		4
.L_171:
        /*0068*/ 	.byte	0x04, 0x17
        /*006a*/ 	.short	(.L_173 - .L_172)
.L_172:
        /*006c*/ 	.word	0x00000000
        /*0070*/ 	.short	0x0002
        /*0072*/ 	.short	0x0010
        /*0074*/ 	.byte	0x00, 0xf5, 0x21, 0x00


	//----- nvinfo : EIATTR_KPARAM_INFO
	.align		4
.L_173:
        /*0078*/ 	.byte	0x04, 0x17
        /*007a*/ 	.short	(.L_175 - .L_174)
.L_174:
        /*007c*/ 	.word	0x00000000
        /*0080*/ 	.short	0x0001
        /*0082*/ 	.short	0x0008
        /*0084*/ 	.byte	0x00, 0xf5, 0x21, 0x00


	//----- nvinfo : EIATTR_KPARAM_INFO
	.align		4
.L_175:
        /*0088*/ 	.byte	0x04, 0x17
        /*008a*/ 	.short	(.L_177 - .L_176)
.L_176:
        /*008c*/ 	.word	0x00000000
        /*0090*/ 	.short	0x0000
        /*0092*/ 	.short	0x0000
        /*0094*/ 	.byte	0x00, 0xf5, 0x21, 0x00


	//----- nvinfo : EIATTR_SPARSE_MMA_MASK
	.align		4
.L_177:
        /*0098*/ 	.byte	0x03, 0x50
        /*009a*/ 	.short	0x0000


	//----- nvinfo : EIATTR_MAXREG_COUNT
	.align		4
        /*009c*/ 	.byte	0x03, 0x1b
        /*009e*/ 	.short	0x00ff


	//----- nvinfo : EIATTR_MERCURY_ISA_VERSION
	.align		4
        /*00a0*/ 	.byte	0x03, 0x5f
        /*00a2*/ 	.short	0x0101


	//----- nvinfo : EIATTR_COOP_GROUP_MASK_REGIDS
	.align		4
        /*00a4*/ 	.byte	0x04, 0x29
        /*00a6*/ 	.short	(.L_179 - .L_178)


	//   ....[0]....
.L_178:
        /*00a8*/ 	.word	0xffffffff


	//   ....[1]....
        /*00ac*/ 	.word	0xffffffff


	//   ....[2]....
        /*00b0*/ 	.word	0xffffffff


	//   ....[3]....
        /*00b4*/ 	.word	0xffffffff


	//   ....[4]....
        /*00b8*/ 	.word	0xffffffff


	//   ....[5]....
        /*00bc*/ 	.word	0xffffffff


	//----- nvinfo : EIATTR_COOP_GROUP_INSTR_OFFSETS
	.align		4
.L_179:
        /*00c0*/ 	.byte	0x04, 0x28
        /*00c2*/ 	.short	(.L_181 - .L_180)


	//   ....[0]....
.L_180:
        /*00c4*/ 	.word	0x00001010


	//   ....[1]....
        /*00c8*/ 	.word	0x00001040


	//   ....[2]....
        /*00cc*/ 	.word	0x00001070


	//   ....[3]....
        /*00d0*/ 	.word	0x000010a0


	//   ....[4]....
        /*00d4*/ 	.word	0x000010d0


	//   ....[5]....
        /*00d8*/ 	.word	0x00001100


	//----- nvinfo : EIATTR_VRC_CTA_INIT_COUNT
	.align		4
.L_181:
        /*00dc*/ 	.byte	0x02, 0x4a
	.zero		1
	.zero		1


	//----- nvinfo : EIATTR_EXIT_INSTR_OFFSETS
	.align		4
        /*00e0*/ 	.byte	0x04, 0x1c
        /*00e2*/ 	.short	(.L_183 - .L_182)


	//   ....[0]....
.L_182:
        /*00e4*/ 	.word	0x00001120


	//   ....[1]....
        /*00e8*/ 	.word	0x00001db0


	//----- nvinfo : EIATTR_MAX_THREADS
	.align		4
.L_183:
        /*00ec*/ 	.byte	0x04, 0x05
        /*00ee*/ 	.short	(.L_185 - .L_184)
.L_184:
        /*00f0*/ 	.word	0x00000100
        /*00f4*/ 	.word	0x00000001
        /*00f8*/ 	.word	0x00000001


	//----- nvinfo : EIATTR_CRS_STACK_SIZE
	.align		4
.L_185:
        /*00fc*/ 	.byte	0x04, 0x1e
        /*00fe*/ 	.short	(.L_187 - .L_186)
.L_186:
        /*0100*/ 	.word	0x00000000


	//----- nvinfo : EIATTR_CBANK_PARAM_SIZE
	.align		4
.L_187:
        /*0104*/ 	.byte	0x03, 0x19
        /*0106*/ 	.short	0x0048


	//----- nvinfo : EIATTR_PARAM_CBANK
	.align		4
        /*0108*/ 	.byte	0x04, 0x0a
        /*010a*/ 	.short	(.L_189 - .L_188)
	.align		4
.L_188:
        /*010c*/ 	.word	index@(.nv.constant0._ZN18transformer_engine24fp8_block_scaling_recipe37fp8_block_scaling_partial_cast_kernelI13__nv_bfloat1613__nv_fp8_e5m2Lb0EEEvPKT_PT0_PKfmmmmmm)
        /*0110*/ 	.short	0x0380
        /*0112*/ 	.short	0x0048


	//----- nvinfo : EIATTR_SW_WAR
	.align		4
.L_189:
        /*0114*/ 	.byte	0x04, 0x36
        /*0116*/ 	.short	(.L_191 - .L_190)
.L_190:
        /*0118*/ 	.word	0x00000008
.L_191:


//--------------------- .nv.info._ZN18transformer_engine24fp8_block_scaling_recipe37fp8_block_scaling_partial_cast_kernelI13__nv_bfloat1613__nv_fp8_e5m2Lb1EEEvPKT_PT0_PKfmmmmmm --------------------------
	.section	.nv.info._ZN18transformer_engine24fp8_block_scaling_recipe37fp8_block_scaling_partial_cast_kernelI13__nv_bfloat1613__nv_fp8_e5m2Lb1EEEvPKT_PT0_PKfmmmmmm,"",@"SHT_CUDA_INFO"
	.sectionflags	@""
	.align	4


	//----- nvinfo : EIATTR_CUDA_API_VERSION
	.align		4
        /*0000*/ 	.byte	0x04, 0x37
        /*0002*/ 	.short	(.L_193 - .L_192)
.L_192:
        /*0004*/ 	.word	0x00000082


	//----- nvinfo : EIATTR_KPARAM_INFO
	.align		4
.L_193:
        /*0008*/ 	.byte	0x04, 0x17
        /*000a*/ 	.short	(.L_195 - .L_194)
.L_194:
        /*000c*/ 	.word	0x00000000
        /*0010*/ 	.short	0x0008
        /*0012*/ 	.short	0x0040
        /*0014*/ 	.byte	0x00, 0xf0, 0x21, 0x00


	//----- nvinfo : EIATTR_KPARAM_INFO
	.align		4
.L_195:
        /*0018*/ 	.byte	0x04, 0x17
        /*001a*/ 	.short	(.L_197 - .L_196)
.L_196:
        /*001c*/ 	.word	0x00000000
        /*0020*/ 	.short	0x0007
        /*0022*/ 	.short	0x0038
        /*0024*/ 	.byte	0x00, 0xf0, 0x21, 0x00


	//----- nvinfo : EIATTR_KPARAM_INFO
	.align		4
.L_197:
        /*0028*/ 	.byte	0x04, 0x17
        /*002a*/ 	.short	(.L_199 - .L_198)
.L_198:
        /*002c*/ 	.word	0x00000000
        /*0030*/ 	.short	0x0006
        /*0032*/ 	.short	0x0030
        /*0034*/ 	.byte	0x00, 0xf0, 0x21, 0x00


	//----- nvinfo : EIATTR_KPARAM_INFO
	.align		4
.L_199:
        /*0038*/ 	.byte	0x04, 0x17
        /*003a*/ 	.short	(.L_201 - .L_200)
.L_200:
        /*003c*/ 	.word	0x00000000
        /*0040*/ 	.short	0x0005
        /*0042*/ 	.short	0x0028
        /*0044*/ 	.byte	0x00, 0xf0, 0x21, 0x00


	//----- nvinfo : EIATTR_KPARAM_INFO
	.align		4
.L_201:
        /*0048*/ 	.byte	0x04, 0x17
        /*004a*/ 	.short	(.L_203 - .L_202)
.L_202:
        /*004c*/ 	.word	0x00000000
        /*0050*/ 	.short	0x0004
        /*0052*/ 	.short	0x0020
        /*0054*/ 	.byte	0x00, 0xf0, 0x21, 0x00


	//----- nvinfo : EIATTR_KPARAM_INFO
	.align		4
.L_203:
        /*0058*/ 	.byte	0x04, 0x17
        /*005a*/ 	.short	(.L_205 - .L_204)
.L_204:
        /*005c*/ 	.word	0x00000000
        /*0060*/ 	.short	0x0003
        /*0062*/ 	.short	0x0018
        /*0064*/ 	.byte	0x00, 0xf0, 0x21, 0x00


	//----- nvinfo : EIATTR_KPARAM_INFO
	.align		4
.L_205:
        /*0068*/ 	.byte	0x04, 0x17
        /*006a*/ 	.short	(.L_207 - .L_206)
.L_206:
        /*006c*/ 	.word	0x00000000
        /*0070*/ 	.short	0x0002
        /*0072*/ 	.short	0x0010
        /*0074*/ 	.byte	0x00, 0xf5, 0x21, 0x00


	//----- nvinfo : EIATTR_KPARAM_INFO
	.align		4
.L_207:
        /*0078*/ 	.byte	0x04, 0x17
        /*007a*/ 	.short	(.L_209 - .L_208)
.L_208:
        /*007c*/ 	.word	0x00000000
        /*0080*/ 	.short	0x0001
        /*0082*/ 	.short	0x0008
        /*0084*/ 	.byte	0x00, 0xf5, 0x21, 0x00


	//----- nvinfo : EIATTR_KPARAM_INFO
	.align		4
.L_209:
        /*0088*/ 	.byte	0x04, 0x17
        /*008a*/ 	.short	(.L_211 - .L_210)
.L_210:
        /*008c*/ 	.word	0x00000000
        /*0090*/ 	.short	0x0000
        /*0092*/ 	.short	0x0000
        /*0094*/ 	.byte	0x00, 0xf5, 0x21, 0x00


	//----- nvinfo : EIATTR_SPARSE_MMA_MASK
	.align		4
.L_211:
        /*0098*/ 	.byte	0x03, 0x50
        /*009a*/ 	.short	0x0000


	//----- nvinfo : EIATTR_MAXREG_COUNT
	.align		4
        /*009c*/ 	.byte	0x03, 0x1b
        /*009e*/ 	.short	0x00ff


	//----- nvinfo : EIATTR_MERCURY_ISA_VERSION
	.align		4
        /*00a0*/ 	.byte	0x03, 0x5f
        /*00a2*/ 	.short	0x0101


	//----- nvinfo : EIATTR_COOP_GROUP_MASK_REGIDS
	.align		4
        /*00a4*/ 	.byte	0x04, 0x29
        /*00a6*/ 	.short	(.L_213 - .L_212)


	//   ....[0]....
.L_212:
        /*00a8*/ 	.word	0xffffffff


	//   ....[1]....
        /*00ac*/ 	.word	0xffffffff


	//   ....[2]....
        /*00b0*/ 	.word	0xffffffff


	//   ....[3]....
        /*00b4*/ 	.word	0xffffffff


	//   ....[4]....
        /*00b8*/ 	.word	0xffffffff


	//   ....[5]....
        /*00bc*/ 	.word	0xffffffff


	//----- nvinfo : EIATTR_COOP_GROUP_INSTR_OFFSETS
	.align		4
.L_213:
        /*00c0*/ 	.byte	0x04, 0x28
        /*00c2*/ 	.short	(.L_215 - .L_214)


	//   ....[0]....
.L_214:
        /*00c4*/ 	.word	0x00000fd0


	//   ....[1]....
        /*00c8*/ 	.word	0x00001000


	//   ....[2]....
        /*00cc*/ 	.word	0x00001030


	//   ....[3]....
        /*00d0*/ 	.word	0x00001060


	//   ....[4]....
        /*00d4*/ 	.word	0x00001090


	//   ....[5]....
        /*00d8*/ 	.word	0x000010c0


	//----- nvinfo : EIATTR_VRC_CTA_INIT_COUNT
	.align		4
.L_215:
        /*00dc*/ 	.byte	0x02, 0x4a
	.zero		1
	.zero		1


	//----- nvinfo : EIATTR_EXIT_INSTR_OFFSETS
	.align		4
        /*00e0*/ 	.byte	0x04, 0x1c
        /*00e2*/ 	.short	(.L_217 - .L_216)


	//   ....[0]....
.L_216:
        /*00e4*/ 	.word	0x000010e0


	//   ....[1]....
        /*00e8*/ 	.word	0x00002590


	//   ....[2]....
        /*00ec*/ 	.word	0x00002670


	//----- nvinfo : EIATTR_MAX_THREADS
	.align		4
.L_217:
        /*00f0*/ 	.byte	0x04, 0x05
        /*00f2*/ 	.short	(.L_219 - .L_218)
.L_218:
        /*00f4*/ 	.word	0x00000100
        /*00f8*/ 	.word	0x00000001
        /*00fc*/ 	.word	0x00000001


	//----- nvinfo : EIATTR_CRS_STACK_SIZE
	.align		4
.L_219:
        /*0100*/ 	.byte	0x04, 0x1e
        /*0102*/ 	.short	(.L_221 - .L_220)
.L_220:
        /*0104*/ 	.word	0x00000000


	//----- nvinfo : EIATTR_CBANK_PARAM_SIZE
	.align		4
.L_221:
        /*0108*/ 	.byte	0x03, 0x19
        /*010a*/ 	.short	0x0048


	//----- nvinfo : EIATTR_PARAM_CBANK
	.align		4
        /*010c*/ 	.byte	0x04, 0x0a
        /*010e*/ 	.short	(.L_223 - .L_222)
	.align		4
.L_222:
        /*0110*/ 	.word	index@(.nv.constant0._ZN18transformer_engine24fp8_block_scaling_recipe37fp8_block_scaling_partial_cast_kernelI13__nv_bfloat1613__nv_fp8_e5m2Lb1EEEvPKT_PT0_PKfmmmmmm)
        /*0114*/ 	.short	0x0380
        /*0116*/ 	.short	0x0048


	//----- nvinfo : EIATTR_SW_WAR
	.align		4
.L_223:
        /*0118*/ 	.byte	0x04, 0x36
        /*011a*/ 	.short	(.L_225 - .L_224)
.L_224:
        /*011c*/ 	.word	0x00000008
.L_225:


//--------------------- .nv.info._ZN18transformer_engine24fp8_block_scaling_recipe37fp8_block_scaling_partial_cast_kernelI6__half13__nv_fp8_e4m3Lb0EEEvPKT_PT0_PKfmmmmmm --------------------------
	.section	.nv.info._ZN18transformer_engine24fp8_block_scaling_recipe37fp8_block_scaling_partial_cast_kernelI6__half13__nv_fp8_e4m3Lb0EEEvPKT_PT0_PKfmmmmmm,"",@"SHT_CUDA_INFO"
	.sectionflags	@""
	.align	4


	//----- nvinfo : EIATTR_CUDA_API_VERSION
	.align		4
        /*0000*/ 	.byte	0x04, 0x37
        /*0002*/ 	.short	(.L_227 - .L_226)
.L_226:
        /*0004*/ 	.word	0x00000082


	//----- nvinfo : EIATTR_KPARAM_INFO
	.align		4
.L_227:
        /*0008*/ 	.byte	0x04, 0x17
        /*000a*/ 	.short	(.L_229 - .L_228)
.L_228:
        /*000c*/ 	.word	0x00000000
        /*0010*/ 	.short	0x0008
        /*0012*/ 	.short	0x0040
        /*0014*/ 	.byte	0x00, 0xf0, 0x21, 0x00


	//----- nvinfo : EIATTR_KPARAM_INFO
	.align		4
.L_229:
        /*0018*/ 	.byte	0x04, 0x17
        /*001a*/ 	.short	(.L_231 - .L_230)
.L_230:
        /*001c*/ 	.word	0x00000000
        /*0020*/ 	.short	0x0007
        /*0022*/ 	.short	0x0038
        /*0024*/ 	.byte	0x00, 0xf0, 0x21, 0x00


	//----- nvinfo : EIATTR_KPARAM_INFO
	.align		4
.L_231:
        /*0028*/ 	.byte	0x04, 0x17
        /*002a*/ 	.short	(.L_233 - .L_232)
.L_232:
        /*002c*/ 	.word	0x00000000
        /*0030*/ 	.short	0x0006
        /*0032*/ 	.short	0x0030
        /*0034*/ 	.byte	0x00, 0xf0, 0x21, 0x00


	//----- nvinfo : EIATTR_KPARAM_INFO
	.align		4
.L_233:
        /*0038*/ 	.byte	0x04, 0x17
        /*003a*/ 	.short	(.L_235 - .L_234)
.L_234:
        /*003c*/ 	.word	0x00000000
        /*0040*/ 	.short	0x0005
        /*0042*/ 	.short	0x0028
        /*0044*/ 	.byte	0x00, 0xf0, 0x21, 0x00


	//----- nvinfo : EIATTR_KPARAM_INFO
	.align		4
.L_235:
        /*0048*/ 	.byte	0x04, 0x17
        /*004a*/ 	.short	(.L_237 - .L_236)
.L_236:
        /*004c*/ 	.word	0x00000000
        /*0050*/ 	.short	0x0004
        /*0052*/ 	.short	0x0020
        /*0054*/ 	.byte	0x00, 0xf0, 0x21, 0x00


	//----- nvinfo : EIATTR_KPARAM_INFO
	.align		4
.L_237:
        /*0058*/ 	.byte	0x04, 0x17
        /*005a*/ 	.short	(.L_239 - .L_238)
.L_238:
        /*005c*/ 	.word	0x00000000
        /*0060*/ 	.short	0x0003
        /*0062*/ 	.short	0x0018
        /*0064*/ 	.byte	0x00, 0xf0, 0x21, 0x00


	//----- nvinfo : EIATTR_KPARAM_INFO
	.align		4
.L_239:
        /*0068*/ 	.byte	0x04, 0x17
        /*006a*/ 	.short	(.L_241 - .L_240)
.L_240:
        /*006c*/ 	.word	0x00000000
        /*0070*/ 	.short	0x0002
        /*0072*/ 	.short	0x0010
        /*0074*/ 	.byte	0x00, 0xf5, 0x21, 0x00


	//----- nvinfo : EIATTR_KPARAM_INFO
	.align		4
.L_241:
        /*0078*/ 	.byte	0x04, 0x17
        /*007a*/ 	.short	(.L_243 - .L_242)
.L_242:
        /*007c*/ 	.word	0x00000000
        /*0080*/ 	.short	0x0001
        /*0082*/ 	.short	0x0008
        /*0084*/ 	.byte	0x00, 0xf5, 0x21, 0x00


	//----- nvinfo : EIATTR_KPARAM_INFO
	.align		4
.L_243:
        /*0088*/ 	.byte	0x04, 0x17
        /*008a*/ 	.short	(.L_245 - .L_244)
.L_244:
        /*008c*/ 	.word	0x00000000
        /*0090*/ 	.short	0x0000
        /*0092*/ 	.short	0x0000
        /*0094*/ 	.byte	0x00, 0xf5, 0x21, 0x00


	//----- nvinfo : EIATTR_SPARSE_MMA_MASK
	.align		4
.L_245:
        /*0098*/ 	.byte	0x03, 0x50
        /*009a*/ 	.short	0x0000


	//----- nvinfo : EIATTR_MAXREG_COUNT
	.align		4
        /*009c*/ 	.byte	0x03, 0x1b
        /*009e*/ 	.short	0x00ff


	//----- nvinfo : EIATTR_MERCURY_ISA_VERSION
	.align		4
        /*00a0*/ 	.byte	0x03, 0x5f
        /*00a2*/ 	.short	0x0101


	//----- nvinfo : EIATTR_COOP_GROUP_MASK_REGIDS
	.align		4
        /*00a4*/ 	.byte	0x04, 0x29
        /*00a6*/ 	.short	(.L_247 - .L_246)


	//   ....[0]....
.L_246:
        /*00a8*/ 	.word	0xffffffff


	//   ....[1]....
        /*00ac*/ 	.word	0xffffffff


	//   ....[2]....
        /*00b0*/ 	.word	0xffffffff


	//   ....[3]....
        /*00b4*/ 	.word	0xffffffff


	//   ....[4]....
        /*00b8*/ 	.word	0xffffffff


	//   ....[5]....
        /*00bc*/ 	.word	0xffffffff


	//----- nvinfo : EIATTR_COOP_GROUP_INSTR_OFFSETS
	.align		4
.L_247:
        /*00c0*/ 	.byte	0x04, 0x28
        /*00c2*/ 	.short	(.L_249 - .L_248)


	//   ....[0]....
.L_248:
        /*00c4*/ 	.word	0x00001010


	//   ....[1]....
        /*00c8*/ 	.word	0x00001040


	//   ....[2]....
        /*00cc*/ 	.word	0x00001070


	//   ....[3]....
        /*00d0*/ 	.word	0x000010a0


	//   ....[4]....
        /*00d4*/ 	.word	0x000010d0


	//   ....[5]....
        /*00d8*/ 	.word	0x00001100


	//----- nvinfo : EIATTR_VRC_CTA_INIT_COUNT
	.align		4
.L_249:
        /*00dc*/ 	.byte	0x02, 0x4a
	.zero		1
	.zero		1


	//----- nvinfo : EIATTR_EXIT_INSTR_OFFSETS
	.align		4
        /*00e0*/ 	.byte	0x04, 0x1c
        /*00e2*/ 	.short	(.L_251 - .L_250)


	//   ....[0]....
.L_250:
        /*00e4*/ 	.word	0x00001120


	//   ....[1]....
        /*00e8*/ 	.word	0x00001db0


	//----- nvinfo : EIATTR_MAX_THREADS
	.align		4
.L_251:
        /*00ec*/ 	.byte	0x04, 0x05
        /*00ee*/ 	.short	(.L_253 - .L_252)
.L_252:
        /*00f0*/ 	.word	0x00000100
        /*00f4*/ 	.word	0x00000001
        /*00f8*/ 	.word	0x00000001


	//----- nvinfo : EIATTR_CRS_STACK_SIZE
	.align		4
.L_253:
        /*00fc*/ 	.byte	0x04, 0x1e
        /*00fe*/ 	.short	(.L_255 - .L_254)
.L_254:
        /*0100*/ 	.word	0x00000000


	//----- nvinfo : EIATTR_CBANK_PARAM_SIZE
	.align		4
.L_255:
        /*0104*/ 	.byte	0x03, 0x19
        /*0106*/ 	.short	0x0048


	//----- nvinfo : EIATTR_PARAM_CBANK
	.align		4
        /*0108*/ 	.byte	0x04, 0x0a
        /*010a*/ 	.short	(.L_257 - .L_256)
	.align		4
.L_256:
        /*010c*/ 	.word	index@(.nv.constant0._ZN18transformer_engine24fp8_block_scaling_recipe37fp8_block_scaling_partial_cast_kernelI6__half13__nv_fp8_e4m3Lb0EEEvPKT_PT0_PKfmmmmmm)
        /*0110*/ 	.short	0x0380
        /*0112*/ 	.short	0x0048


	//----- nvinfo : EIATTR_SW_WAR
	.align		4
.L_257:
        /*0114*/ 	.byte	0x04, 0x36
        /*0116*/ 	.short	(.L_259 - .L_258)
.L_258:
        /*0118*/ 	.word	0x00000008
.L_259:


//--------------------- .nv.info._ZN18transformer_engine24fp8_block_scaling_recipe37fp8_block_scaling_partial_cast_kernelI6__half13__nv_fp8_e4m3Lb1EEEvPKT_PT0_PKfmmmmmm --------------------------
	.section	.nv.info._ZN18transformer_engine24fp8_block_scaling_recipe37fp8_block_scaling_partial_cast_kernelI6__half13__nv_fp8_e4m3Lb1EEEvPKT_PT0_PKfmmmmmm,"",@"SHT_CUDA_INFO"
	.sectionflags	@""
	.align	4


	//----- nvinfo : EIATTR_CUDA_API_VERSION
	.align		4
        /*0000*/ 	.byte	0x04, 0x37
        /*0002*/ 	.short	(.L_261 - .L_260)
.L_260:
        /*0004*/ 	.word	0x00000082


	//----- nvinfo : EIATTR_KPARAM_INFO
	.align		4
.L_261:
        /*0008*/ 	.byte	0x04, 0x17
        /*000a*/ 	.short	(.L_263 - .L_262)
.L_262:
        /*000c*/ 	.word	0x00000000
        /*0010*/ 	.short	0x0008
        /*0012*/ 	.short	0x0040
        /*0014*/ 	.byte	0x00, 0xf0, 0x21, 0x00


	//----- nvinfo : EIATTR_KPARAM_INFO
	.align		4
.L_263:
        /*0018*/ 	.byte	0x04, 0x17
        /*001a*/ 	.short	(.L_265 - .L_264)
.L_264:
        /*001c*/ 	.word	0x00000000
        /*0020*/ 	.short	0x0007
        /*0022*/ 	.short	0x0038
        /*0024*/ 	.byte	0x00, 0xf0, 0x21, 0x00


	//----- nvinfo : EIATTR_KPARAM_INFO
	.align		4
.L_265:
        /*0028*/ 	.byte	0x04, 0x17
        /*002a*/ 	.short	(.L_267 - .L_266)
.L_266:
        /*002c*/ 	.word	0x00000000
        /*0030*/ 	.short	0x0006
        /*0032*/ 	.short	0x0030
        /*0034*/ 	.byte	0x00, 0xf0, 0x21, 0x00


	//----- nvinfo : EIATTR_KPARAM_INFO
	.align		4
.L_267:
        /*0038*/ 	.byte	0x04, 0x17
        /*003a*/ 	.short	(.L_269 - .L_268)
.L_268:
        /*003c*/ 	.word	0x00000000
        /*0040*/ 	.short	0x0005
        /*0042*/ 	.short	0x0028
        /*0044*/ 	.byte	0x00, 0xf0, 0x21, 0x00


	//----- nvinfo : EIATTR_KPARAM_INFO
	.align		4
.L_269:
        /*0048*/ 	.byte	0x04, 0x17
        /*004a*/ 	.short	(.L_271 - .L_270)
.L_270:
        /*004c*/ 	.word	0x00000000
        /*0050*/ 	.short	0x0004
        /*0052*/ 	.short	0x0020
        /*0054*/ 	.byte	0x00, 0xf0, 0x21, 0x00


	//----- nvinfo : EIATTR_KPARAM_INFO
	.align		4
.L_271:
        /*0058*/ 	.byte	0x04, 0x17
        /*005a*/ 	.short	(.L_273 - .L_272)
.L_272:
        /*005c*/ 	.word	0x00000000
        /*0060*/ 	.short	0x0003
        /*0062*/ 	.short	0x0018
        /*0064*/ 	.byte	0x00, 0xf0, 0x21, 0x00


	//----- nvinfo : EIATTR_KPARAM_INFO
	.align		4
.L_273:
        /*0068*/ 	.byte	0x04, 0x17
        /*006a*/ 	.short	(.L_275 - .L_274)
.L_274:
        /*006c*/ 	.word	0x00000000
        /*0070*/ 	.short	0x0002
        /*0072*/ 	.short	0x0010
        /*0074*/ 	.byte	0x00, 0xf5, 0x21, 0x00


	//----- nvinfo : EIATTR_KPARAM_INFO
	.align		4
.L_275:
        /*0078*/ 	.byte	0x04, 0x17
        /*007a*/ 	.short	(.L_277 - .L_276)
.L_276:
        /*007c*/ 	.word	0x00000000
        /*0080*/ 	.short	0x0001
        /*0082*/ 	.short	0x0008
        /*0084*/ 	.byte	0x00, 0xf5, 0x21, 0x00


	//----- nvinfo : EIATTR_KPARAM_INFO
	.align		4
.L_277:
        /*0088*/ 	.byte	0x04, 0x17
        /*008a*/ 	.short	(.L_279 - .L_278)
.L_278:
        /*008c*/ 	.word	0x00000000
        /*0090*/ 	.short	0x0000
        /*0092*/ 	.short	0x0000
        /*0094*/ 	.byte	0x00, 0xf5, 0x21, 0x00


	//----- nvinfo : EIATTR_SPARSE_MMA_MASK
	.align		4
.L_279:
        /*0098*/ 	.byte	0x03, 0x50
        /*009a*/ 	.short	0x0000


	//----- nvinfo : EIATTR_MAXREG_COUNT
	.align		4
        /*009c*/ 	.byte	0x03, 0x1b
        /*009e*/ 	.short	0x00ff


	//----- nvinfo : EIATTR_MERCURY_ISA_VERSION
	.align		4
        /*00a0*/ 	.byte	0x03, 0x5f
        /*00a2*/ 	.short	0x0101


	//----- nvinfo : EIATTR_COOP_GROUP_MASK_REGIDS
	.align		4
        /*00a4*/ 	.byte	0x04, 0x29
        /*00a6*/ 	.short	(.L_281 - .L_280)


	//   ....[0]....
.L_280:
        /*00a8*/ 	.word	0xffffffff


	//   ....[1]....
        /*00ac*/ 	.word	0xffffffff


	//   ....[2]....
        /*00b0*/ 	.word	0xffffffff


	//   ....[3]....
        /*00b4*/ 	.word	0xffffffff


	//   ....[4]....
        /*00b8*/ 	.word	0xffffffff


	//   ....[5]....
        /*00bc*/ 	.word	0xffffffff


	//----- nvinfo : EIATTR_COOP_GROUP_INSTR_OFFSETS
	.align		4
.L_281:
        /*00c0*/ 	.byte	0x04, 0x28
        /*00c2*/ 	.short	(.L_283 - .L_282)


	//   ....[0]....
.L_282:
        /*00c4*/ 	.word	0x00000fd0


	//   ....[1]....
        /*00c8*/ 	.word	0x00001000


	//   ....[2]....
        /*00cc*/ 	.word	0x00001030


	//   ....[3]....
        /*00d0*/ 	.word	0x00001060


	//   ....[4]....
        /*00d4*/ 	.word	0x00001090


	//   ....[5]....
        /*00d8*/ 	.word	0x000010c0


	//----- nvinfo : EIATTR_VRC_CTA_INIT_COUNT
	.align		4
.L_283:
        /*00dc*/ 	.byte	0x02, 0x4a
	.zero		1
	.zero		1


	//----- nvinfo : EIATTR_EXIT_INSTR_OFFSETS
	.align		4
        /*00e0*/ 	.byte	0x04, 0x1c
        /*00e2*/ 	.short	(.L_285 - .L_284)


	//   ....[0]....
.L_284:
        /*00e4*/ 	.word	0x000010e0


	//   ....[1]....
        /*00e8*/ 	.word	0x00002590


	//   ....[2]....
        /*00ec*/ 	.word	0x00002670


	//----- nvinfo : EIATTR_MAX_THREADS
	.align		4
.L_285:
        /*00f0*/ 	.byte	0x04, 0x05
        /*00f2*/ 	.short	(.L_287 - .L_286)
.L_286:
        /*00f4*/ 	.word	0x00000100
        /*00f8*/ 	.word	0x00000001
        /*00fc*/ 	.word	0x00000001


	//----- nvinfo : EIATTR_CRS_STACK_SIZE
	.align		4
.L_287:
        /*0100*/ 	.byte	0x04, 0x1e
        /*0102*/ 	.short	(.L_289 - .L_288)
.L_288:
        /*0104*/ 	.word	0x00000000


	//----- nvinfo : EIATTR_CBANK_PARAM_SIZE
	.align		4
.L_289:
        /*0108*/ 	.byte	0x03, 0x19
        /*010a*/ 	.short	0x0048


	//----- nvinfo : EIATTR_PARAM_CBANK
	.align		4
        /*010c*/ 	.byte	0x04, 0x0a
        /*010e*/ 	.short	(.L_291 - .L_290)
	.align		4
.L_290:
        /*0110*/ 	.word	index@(.nv.constant0._ZN18transformer_engine24fp8_block_scaling_recipe37fp8_block_scaling_partial_cast_kernelI6__half13__nv_fp8_e4m3Lb1EEEvPKT_PT0_PKfmmmmmm)
        /*0114*/ 	.short	0x0380
        /*0116*/ 	.short	0x0048


	//----- nvinfo : EIATTR_SW_WAR
	.align		4
.L_291:
        /*0118*/ 	.byte	0x04, 0x36
        /*011a*/ 	.short	(.L_293 - .L_292)
.L_292:
        /*011c*/ 	.word	0x00000008
.L_293:


//--------------------- .nv.info._ZN18transformer_engine24fp8_block_scaling_recipe37fp8_block_scaling_partial_cast_kernelI6__half13__nv_fp8_e5m2Lb0EEEvPKT_PT0_PKfmmmmmm --------------------------
	.section	.nv.info._ZN18transformer_engine24fp8_block_scaling_recipe37fp8_block_scaling_partial_cast_kernelI6__half13__nv_fp8_e5m2Lb0EEEvPKT_PT0_PKfmmmmmm,"",@"SHT_CUDA_INFO"
	.sectionflags	@""
	.align	4


	//----- nvinfo : EIATTR_CUDA_API_VERSION
	.align		4
        /*0000*/ 	.byte	0x04, 0x37
        /*0002*/ 	.short	(.L_295 - .L_294)
.L_294:
        /*0004*/ 	.word	0x00000082


	//----- nvinfo : EIATTR_KPARAM_INFO
	.align		4
.L_295:
        /*0008*/ 	.byte	0x04, 0x17
        /*000a*/ 	.short	(.L_297 - .L_296)
.L_296:
        /*000c*/ 	.word	0x00000000
        /*0010*/ 	.short	0x0008
        /*0012*/ 	.short	0x0040
        /*0014*/ 	.byte	0x00, 0xf0, 0x21, 0x00


	//----- nvinfo : EIATTR_KPARAM_INFO
	.align		4
.L_297:
        /*0018*/ 	.byte	0x04, 0x17
        /*001a*/ 	.short	(.L_299 - .L_298)
.L_298:
        /*001c*/ 	.word	0x00000000
        /*0020*/ 	.short	0x0007
        /*0022*/ 	.short	0x0038
        /*0024*/ 	.byte	0x00, 0xf0, 0x21, 0x00


	//----- nvinfo : EIATTR_KPARAM_INFO
	.align		4
.L_299:
        /*0028*/ 	.byte	0x04, 0x17
        /*002a*/ 	.short	(.L_301 - .L_300)
.L_300:
        /*002c*/ 	.word	0x00000000
        /*0030*/ 	.short	0x0006
        /*0032*/ 	.short	0x0030
        /*0034*/ 	.byte	0x00, 0xf0, 0x21, 0x00


	//----- nvinfo : EIATTR_KPARAM_INFO
	.align		4
.L_301:
        /*0038*/ 	.byte	0x04, 0x17
        /*003a*/ 	.short	(.L_303 - .L_302)
.L_302:
        /*003c*/ 	.word	0x00000000
        /*0040*/ 	.short	0x0005
        /*0042*/ 	.short	0x0028
        /*0044*/ 	.byte	0x00, 0xf0, 0x21, 0x00


	//----- nvinfo : EIATTR_KPARAM_INFO
	.align		4
.L_303:
        /*0048*/ 	.byte	0x04, 0x17
        /*004a*/ 	.short	(.L_305 - .L_304)
.L_304:
        /*004c*/ 	.word	0x00000000
        /*0050*/ 	.short	0x0004
        /*0052*/ 	.short	0x0020
        /*0054*/ 	.byte	0x00, 0xf0, 0x21, 0x00


	//----- nvinfo : EIATTR_KPARAM_INFO
	.align		4
.L_305:
        /*0058*/ 	.byte	0x04, 0x17
        /*005a*/ 	.short	(.L_307 - .L_306)
.L_306:
        /*005c*/ 	.word	0x00000000
        /*0060*/ 	.short	0x0003
        /*0062*/ 	.short	0x0018
        /*0064*/ 	.byte	0x00, 0xf0, 0x21, 0x00


	//----- nvinfo : EIATTR_KPARAM_INFO
	.align		4
.L_307:
        /*0068*/ 	.byte	0x04, 0x17
        /*006a*/ 	.short	(.L_309 - .L_308)
.L_308:
        /*006c*/ 	.word	0x00000000
        /*0070*/ 	.short	0x0002
        /*0072*/ 	.short	0x0010
        /*0074*/ 	.byte	0x00, 0xf5, 0x21, 0x00


	//----- nvinfo : EIATTR_KPARAM_INFO
	.align		4
.L_309:
        /*0078*/ 	.byte	0x04, 0x17
        /*007a*/ 	.short	(.L_311 - .L_310)
.L_310:
        /*007c*/ 	.word	0x00000000
        /*0080*/ 	.short	0x0001
        /*0082*/ 	.short	0x0008
        /*0084*/ 	.byte	0x00, 0xf5, 0x21, 0x00


	//----- nvinfo : EIATTR_KPARAM_INFO
	.align		4
.L_311:
        /*0088*/ 	.byte	0x04, 0x17
        /*008a*/ 	.short	(.L_313 - .L_312)
.L_312:
        /*008c*/ 	.word	0x00000000
        /*0090*/ 	.short	0x0000
        /*0092*/ 	.short	0x0000
        /*0094*/ 	.byte	0x00, 0xf5, 0x21, 0x00


	//----- nvinfo : EIATTR_SPARSE_MMA_MASK
	.align		4
.L_313:
        /*0098*/ 	.byte	0x03, 0x50
        /*009a*/ 	.short	0x0000


	//----- nvinfo : EIATTR_MAXREG_COUNT
	.align		4
        /*009c*/ 	.byte	0x03, 0x1b
        /*009e*/ 	.short	0x00ff


	//----- nvinfo : EIATTR_MERCURY_ISA_VERSION
	.align		4
        /*00a0*/ 	.byte	0x03, 0x5f
        /*00a2*/ 	.short	0x0101


	//----- nvinfo : EIATTR_COOP_GROUP_MASK_REGIDS
	.align		4
        /*00a4*/ 	.byte	0x04, 0x29
        /*00a6*/ 	.short	(.L_315 - .L_314)


	//   ....[0]....
.L_314:
        /*00a8*/ 	.word	0xffffffff


	//   ....[1]....
        /*00ac*/ 	.word	0xffffffff


	//   ....[2]....
        /*00b0*/ 	.word	0xffffffff


	//   ....[3]....
        /*00b4*/ 	.word	0xffffffff


	//   ....[4]....
        /*00b8*/ 	.word	0xffffffff


	//   ....[5]....
        /*00bc*/ 	.word	0xffffffff


	//----- nvinfo : EIATTR_COOP_GROUP_INSTR_OFFSETS
	.align		4
.L_315:
        /*00c0*/ 	.byte	0x04, 0x28
        /*00c2*/ 	.short	(.L_317 - .L_316)


	//   ....[0]....
.L_316:
        /*00c4*/ 	.word	0x00001010


	//   ....[1]....
        /*00c8*/ 	.word	0x00001040


	//   ....[2]....
        /*00cc*/ 	.word	0x00001070


	//   ....[3]....
        /*00d0*/ 	.word	0x000010a0


	//   ....[4]....
        /*00d4*/ 	.word	0x000010d0


	//   ....[5]....
        /*00d8*/ 	.word	0x00001100


	//----- nvinfo : EIATTR_VRC_CTA_INIT_COUNT
	.align		4
.L_317:
        /*00dc*/ 	.byte	0x02, 0x4a
	.zero		1
	.zero		1


	//----- nvinfo : EIATTR_EXIT_INSTR_OFFSETS
	.align		4
        /*00e0*/ 	.byte	0x04, 0x1c
        /*00e2*/ 	.short	(.L_319 - .L_318)


	//   ....[0]....
.L_318:
        /*00e4*/ 	.word	0x00001120


	//   ....[1]....
        /*00e8*/ 	.word	0x00001db0


	//----- nvinfo : EIATTR_MAX_THREADS
	.align		4
.L_319:
        /*00ec*/ 	.byte	0x04, 0x05
        /*00ee*/ 	.short	(.L_321 - .L_320)
.L_320:
        /*00f0*/ 	.word	0x00000100
        /*00f4*/ 	.word	0x00000001
        /*00f8*/ 	.word	0x00000001


	//----- nvinfo : EIATTR_CRS_STACK_SIZE
	.align		4
.L_321:
        /*00fc*/ 	.byte	0x04, 0x1e
        /*00fe*/ 	.short	(.L_323 - .L_322)
.L_322:
        /*0100*/ 	.word	0x00000000


	//----- nvinfo : EIATTR_CBANK_PARAM_SIZE
	.align		4
.L_323:
        /*0104*/ 	.byte	0x03, 0x19
        /*0106*/ 	.short	0x0048


	//----- nvinfo : EIATTR_PARAM_CBANK
	.align		4
        /*0108*/ 	.byte	0x04, 0x0a
        /*010a*/ 	.short	(.L_325 - .L_324)
	.align		4
.L_324:
        /*010c*/ 	.word	index@(.nv.constant0._ZN18transformer_engine24fp8_block_scaling_recipe37fp8_block_scaling_partial_cast_kernelI6__half13__nv_fp8_e5m2Lb0EEEvPKT_PT0_PKfmmmmmm)
        /*0110*/ 	.short	0x0380
        /*0112*/ 	.short	0x0048


	//----- nvinfo : EIATTR_SW_WAR
	.align		4
.L_325:
        /*0114*/ 	.byte	0x04, 0x36
        /*0116*/ 	.short	(.L_327 - .L_326)
.L_326:
        /*0118*/ 	.word	0x00000008
.L_327:


//--------------------- .nv.info._ZN18transformer_engine24fp8_block_scaling_recipe37fp8_block_scaling_partial_cast_kernelI6__half13__nv_fp8_e5m2Lb1EEEvPKT_PT0_PKfmmmmmm --------------------------
	.section	.nv.info._ZN18transformer_engine24fp8_block_scaling_recipe37fp8_block_scaling_partial_cast_kernelI6__half13__nv_fp8_e5m2Lb1EEEvPKT_PT0_PKfmmmmmm,"",@"SHT_CUDA_INFO"
	.sectionflags	@""
	.align	4


	//----- nvinfo : EIATTR_CUDA_API_VERSION
	.align		4
        /*0000*/ 	.byte	0x04, 0x37
        /*0002*/ 	.short	(.L_329 - .L_328)
.L_328:
        /*0004*/ 	.word	0x00000082


	//----- nvinfo : EIATTR_KPARAM_INFO
	.align		4
.L_329:
        /*0008*/ 	.byte	0x04, 0x17
        /*000a*/ 	.short	(.L_331 - .L_330)
.L_330:
        /*000c*/ 	.word	0x00000000
        /*0010*/ 	.short	0x0008
        /*0012*/ 	.short	0x0040
        /*0014*/ 	.byte	0x00, 0xf0, 0x21, 0x00


	//----- nvinfo : EIATTR_KPARAM_INFO
	.align		4
.L_331:
        /*0018*/ 	.byte	0x04, 0x17
        /*001a*/ 	.short	(.L_333 - .L_332)
.L_332:
        /*001c*/ 	.word	0x00000000
        /*0020*/ 	.short	0x0007
        /*0022*/ 	.short	0x0038
        /*0024*/ 	.byte	0x00, 0xf0, 0x21, 0x00


	//----- nvinfo : EIATTR_KPARAM_INFO
	.align		4
.L_333:
        /*0028*/ 	.byte	0x04, 0x17
        /*002a*/ 	.short	(.L_335 - .L_334)
.L_334:
        /*002c*/ 	.word	0x00000000
        /*0030*/ 	.short	0x0006
        /*0032*/ 	.short	0x0030
        /*0034*/ 	.byte	0x00, 0xf0, 0x21, 0x00


	//----- nvinfo : EIATTR_KPARAM_INFO
	.align		4
.L_335:
        /*0038*/ 	.byte	0x04, 0x17
        /*003a*/ 	.short	(.L_337 - .L_336)
.L_336:
        /*003c*/ 	.word	0x00000000
        /*0040*/ 	.short	0x0005
        /*0042*/ 	.short	0x0028
        /*0044*/ 	.byte	0x00, 0xf0, 0x21, 0x00


	//----- nvinfo : EIATTR_KPARAM_INFO
	.align		4
.L_337:
        /*0048*/ 	.byte	0x04, 0x17
        /*004a*/ 	.short	(.L_339 - .L_338)
.L_338:
        /*004c*/ 	.word	0x00000000
        /*0050*/ 	.short	0x0004
        /*0052*/ 	.short	0x0020
        /*0054*/ 	.byte	0x00, 0xf0, 0x21, 0x00


	//----- nvinfo : EIATTR_KPARAM_INFO
	.align		4
.L_339:
        /*0058*/ 	.byte	0x04, 0x17
        /*005a*/ 	.short	(.L_341 - .L_340)
.L_340:
        /*005c*/ 	.word	0x00000000
        /*0060*/ 	.short	0x0003
        /*0062*/ 	.short	0x0018
        /*0064*/ 	.byte	0x00, 0xf0, 0x21, 0x00


	//----- nvinfo : EIATTR_KPARAM_INFO
	.align		4
.L_341:
        /*0068*/ 	.byte	0x04, 0x17
        /*006a*/ 	.short	(.L_343 - .L_342)
.L_342:
        /*006c*/ 	.word	0x00000000
        /*0070*/ 	.short	0x0002
        /*0072*/ 	.short	0x0010
        /*0074*/ 	.byte	0x00, 0xf5, 0x21, 0x00


	//----- nvinfo : EIATTR_KPARAM_INFO
	.align		4
.L_343:
        /*0078*/ 	.byte	0x04, 0x17
        /*007a*/ 	.short	(.L_345 - .L_344)
.L_344:
        /*007c*/ 	.word	0x00000000
        /*0080*/ 	.short	0x0001
        /*0082*/ 	.short	0x0008
        /*0084*/ 	.byte	0x00, 0xf5, 0x21, 0x00


	//----- nvinfo : EIATTR_KPARAM_INFO
	.align		4
.L_345:
        /*0088*/ 	.byte	0x04, 0x17
        /*008a*/ 	.short	(.L_347 - .L_346)
.L_346:
        /*008c*/ 	.word	0x00000000
        /*0090*/ 	.short	0x0000
        /*0092*/ 	.short	0x0000
        /*0094*/ 	.byte	0x00, 0xf5, 0x21, 0x00


	//----- nvinfo : EIATTR_SPARSE_MMA_MASK
	.align		4
.L_347:
        /*0098*/ 	.byte	0x03, 0x50
        /*009a*/ 	.short	0x0000


	//----- nvinfo : EIATTR_MAXREG_COUNT
	.align		4
        /*009c*/ 	.byte	0x03, 0x1b
        /*009e*/ 	.short	0x00ff


	//----- nvinfo : EIATTR_MERCURY_ISA_VERSION
	.align		4
        /*00a0*/ 	.byte	0x03, 0x5f
        /*00a2*/ 	.short	0x0101


	//----- nvinfo : EIATTR_COOP_GROUP_MASK_REGIDS
	.align		4
        /*00a4*/ 	.byte	0x04, 0x29
        /*00a6*/ 	.short	(.L_349 - .L_348)


	//   ....[0]....
.L_348:
        /*00a8*/ 	.word	0xffffffff


	//   ....[1]....
        /*00ac*/ 	.word	0xffffffff


	//   ....[2]....
        /*00b0*/ 	.word	0xffffffff


	//   ....[3]....
        /*00b4*/ 	.word	0xffffffff


	//   ....[4]....
        /*00b8*/ 	.word	0xffffffff


	//   ....[5]....
        /*00bc*/ 	.word	0xffffffff


	//----- nvinfo : EIATTR_COOP_GROUP_INSTR_OFFSETS
	.align		4
.L_349:
        /*00c0*/ 	.byte	0x04, 0x28
        /*00c2*/ 	.short	(.L_351 - .L_350)


	//   ....[0]....
.L_350:
        /*00c4*/ 	.word	0x00000fd0


	//   ....[1]....
        /*00c8*/ 	.word	0x00001000


	//   ....[2]....
        /*00cc*/ 	.word	0x00001030


	//   ....[3]....
        /*00d0*/ 	.word	0x00001060


	//   ....[4]....
        /*00d4*/ 	.word	0x00001090


	//   ....[5]....
        /*00d8*/ 	.word	0x000010c0


	//----- nvinfo : EIATTR_VRC_CTA_INIT_COUNT
	.align		4
.L_351:
        /*00dc*/ 	.byte	0x02, 0x4a
	.zero		1
	.zero		1


	//----- nvinfo : EIATTR_EXIT_INSTR_OFFSETS
	.align		4
        /*00e0*/ 	.byte	0x04, 0x1c
        /*00e2*/ 	.short	(.L_353 - .L_352)


	//   ....[0]....
.L_352:
        /*00e4*/ 	.word	0x000010e0


	//   ....[1]....
        /*00e8*/ 	.word	0x00002590


	//   ....[2]....
        /*00ec*/ 	.word	0x00002670


	//----- nvinfo : EIATTR_MAX_THREADS
	.align		4
.L_353:
        /*00f0*/ 	.byte	0x04, 0x05
        /*00f2*/ 	.short	(.L_355 - .L_354)
.L_354:
        /*00f4*/ 	.word	0x00000100
        /*00f8*/ 	.word	0x00000001
        /*00fc*/ 	.word	0x00000001


	//----- nvinfo : EIATTR_CRS_STACK_SIZE
	.align		4
.L_355:
        /*0100*/ 	.byte	0x04, 0x1e
        /*0102*/ 	.short	(.L_357 - .L_356)
.L_356:
        /*0104*/ 	.word	0x00000000


	//----- nvinfo : EIATTR_CBANK_PARAM_SIZE
	.align		4
.L_357:
        /*0108*/ 	.byte	0x03, 0x19
        /*010a*/ 	.short	0x0048


	//----- nvinfo : EIATTR_PARAM_CBANK
	.align		4
        /*010c*/ 	.byte	0x04, 0x0a
        /*010e*/ 	.short	(.L_359 - .L_358)
	.align		4
.L_358:
        /*0110*/ 	.word	index@(.nv.constant0._ZN18transformer_engine24fp8_block_scaling_recipe37fp8_block_scaling_partial_cast_kernelI6__half13__nv_fp8_e5m2Lb1EEEvPKT_PT0_PKfmmmmmm)
        /*0114*/ 	.short	0x0380
        /*0116*/ 	.short	0x0048


	//----- nvinfo : EIATTR_SW_WAR
	.align		4
.L_359:
        /*0118*/ 	.byte	0x04, 0x36
        /*011a*/ 	.short	(.L_361 - .L_360)
.L_360:
        /*011c*/ 	.word	0x00000008
.L_361:


//--------------------- .nv.info._ZN18transformer_engine24fp8_block_scaling_recipe37fp8_block_scaling_partial_cast_kernelIf13__nv_fp8_e4m3Lb0EEEvPKT_PT0_PKfmmmmmm --------------------------
	.section	.nv.info._ZN18transformer_engine24fp8_block_scaling_recipe37fp8_block_scaling_partial_cast_kernelIf13__nv_fp8_e4m3Lb0EEEvPKT_PT0_PKfmmmmmm,"",@"SHT_CUDA_INFO"
	.sectionflags	@""
	.align	4


	//----- nvinfo : EIATTR_CUDA_API_VERSION
	.align		4
        /*0000*/ 	.byte	0x04, 0x37
        /*0002*/ 	.short	(.L_363 - .L_362)
.L_362:
        /*0004*/ 	.word	0x00000082


	//----- nvinfo : EIATTR_KPARAM_INFO
	.align		4
.L_363:
        /*0008*/ 	.byte	0x04, 0x17
        /*000a*/ 	.short	(.L_365 - .L_364)
.L_364:
        /*000c*/ 	.word	0x00000000
        /*0010*/ 	.short	0x0008
        /*0012*/ 	.short	0x0040
        /*0014*/ 	.byte	0x00, 0xf0, 0x21, 0x00


	//----- nvinfo : EIATTR_KPARAM_INFO
	.align		4
.L_365:
        /*0018*/ 	.byte	0x04, 0x17
        /*001a*/ 	.short	(.L_367 - .L_366)
.L_366:
        /*001c*/ 	.word	0x00000000
        /*0020*/ 	.short	0x0007
        /*0022*/ 	.short	0x0038
        /*0024*/ 	.byte	0x00, 0xf0, 0x21, 0x00


	//----- nvinfo : EIATTR_KPARAM_INFO
	.align		4
.L_367:
        /*0028*/ 	.byte	0x04, 0x17
        /*002a*/ 	.short	(.L_369 - .L_368)
.L_368:
        /*002c*/ 	.word	0x00000000
        /*0030*/ 	.short	0x0006
        /*0032*/ 	.short	0x0030
        /*0034*/ 	.byte	0x00, 0xf0, 0x21, 0x00


	//----- nvinfo : EIATTR_KPARAM_INFO
	.align		4
.L_369:
        /*0038*/ 	.byte	0x04, 0x17
        /*003a*/ 	.short	(.L_371 - .L_370)
.L_370:
        /*003c*/ 	.word	0x00000000
        /*0040*/ 	.short	0x0005
        /*0042*/ 	.short	0x0028
        /*0044*/ 	.byte	0x00, 0xf0, 0x21, 0x00


	//----- nvinfo : EIATTR_KPARAM_INFO
	.align		4
.L_371:
        /*0048*/ 	.byte	0x04, 0x17
        /*004a*/ 	.short	(.L_373 - .L_372)
.L_372:
        /*004c*/ 	.word	0x00000000
        /*0050*/ 	.short	0x0004
        /*0052*/ 	.short	0x0020
        /*0054*/ 	.byte	0x00, 0xf0, 0x21, 0x00


	//----- nvinfo : EIATTR_KPARAM_INFO
	.align		4
.L_373:
        /*0058*/ 	.byte	0x04, 0x17
        /*005a*/ 	.short	(.L_375 - .L_374)
.L_374:
        /*005c*/ 	.word	0x00000000
        /*0060*/ 	.short	0x0003
        /*0062*/ 	.short	0x0018
        /*0064*/ 	.byte	0x00, 0xf0, 0x21, 0x00


	//----- nvinfo : EIATTR_KPARAM_INFO
	.align		4
.L_375:
        /*0068*/ 	.byte	0x04, 0x17
        /*006a*/ 	.short	(.L_377 - .L_376)
.L_376:
        /*006c*/ 	.word	0x00000000
        /*0070*/ 	.short	0x0002
        /*0072*/ 	.short	0x0010
        /*0074*/ 	.byte	0x00, 0xf5, 0x21, 0x00


	//----- nvinfo : EIATTR_KPARAM_INFO
	.align		4
.L_377:
        /*0078*/ 	.byte	0x04, 0x17
        /*007a*/ 	.short	(.L_379 - .L_378)
.L_378:
        /*007c*/ 	.word	0x00000000
        /*0080*/ 	.short	0x0001
        /*0082*/ 	.short	0x0008
        /*0084*/ 	.byte	0x00, 0xf5, 0x21, 0x00


	//----- nvinfo : EIATTR_KPARAM_INFO
	.align		4
.L_379:
        /*0088*/ 	.byte	0x04, 0x17
        /*008a*/ 	.short	(.L_381 - .L_380)
.L_380:
        /*008c*/ 	.word	0x00000000
        /*0090*/ 	.short	0x0000
        /*0092*/ 	.short	0x0000
        /*0094*/ 	.byte	0x00, 0xf5, 0x21, 0x00


	//----- nvinfo : EIATTR_SPARSE_MMA_MASK
	.align		4
.L_381:
        /*0098*/ 	.byte	0x03, 0x50
        /*009a*/ 	.short	0x0000


	//----- nvinfo : EIATTR_MAXREG_COUNT
	.align		4
        /*009c*/ 	.byte	0x03, 0x1b
        /*009e*/ 	.short	0x00ff


	//----- nvinfo : EIATTR_MERCURY_ISA_VERSION
	.align		4
        /*00a0*/ 	.byte	0x03, 0x5f
        /*00a2*/ 	.short	0x0101


	//----- nvinfo : EIATTR_COOP_GROUP_MASK_REGIDS
	.align		4
        /*00a4*/ 	.byte	0x04, 0x29
        /*00a6*/ 	.short	(.L_383 - .L_382)


	//   ....[0]....
.L_382:
        /*00a8*/ 	.word	0xffffffff


	//   ....[1]....
        /*00ac*/ 	.word	0xffffffff


	//   ....[2]....
        /*00b0*/ 	.word	0xffffffff


	//   ....[3]....
        /*00b4*/ 	.word	0xffffffff


	//   ....[4]....
        /*00b8*/ 	.word	0xffffffff


	//   ....[5]....
        /*00bc*/ 	.word	0xffffffff


	//----- nvinfo : EIATTR_COOP_GROUP_INSTR_OFFSETS
	.align		4
.L_383:
        /*00c0*/ 	.byte	0x04, 0x28
        /*00c2*/ 	.short	(.L_385 - .L_384)


	//   ....[0]....
.L_384:
        /*00c4*/ 	.word	0x00000fe0


	//   ....[1]....
        /*00c8*/ 	.word	0x00001010


	//   ....[2]....
        /*00cc*/ 	.word	0x00001040


	//   ....[3]....
        /*00d0*/ 	.word	0x00001070


	//   ....[4]....
        /*00d4*/ 	.word	0x000010a0


	//   ....[5]....
        /*00d8*/ 	.word	0x000010d0


	//----- nvinfo : EIATTR_VRC_CTA_INIT_COUNT
	.align		4
.L_385:
        /*00dc*/ 	.byte	0x02, 0x4a
	.zero		1
	.zero		1


	//----- nvinfo : EIATTR_EXIT_INSTR_OFFSETS
	.align		4
        /*00e0*/ 	.byte	0x04, 0x1c
        /*00e2*/ 	.short	(.L_387 - .L_386)


	//   ....[0]....
.L_386:
        /*00e4*/ 	.word	0x000010f0


	//   ....[1]....
        /*00e8*/ 	.word	0x00001d90


	//----- nvinfo : EIATTR_MAX_THREADS
	.align		4
.L_387:
        /*00ec*/ 	.byte	0x04, 0x05
        /*00ee*/ 	.short	(.L_389 - .L_388)
.L_388:
        /*00f0*/ 	.word	0x00000100
        /*00f4*/ 	.word	0x00000001
        /*00f8*/ 	.word	0x00000001


	//----- nvinfo : EIATTR_CRS_STACK_SIZE
	.align		4
.L_389:
        /*00fc*/ 	.byte	0x04, 0x1e
        /*00fe*/ 	.short	(.L_391 - .L_390)
.L_390:
        /*0100*/ 	.word	0x00000000


	//----- nvinfo : EIATTR_CBANK_PARAM_SIZE
	.align		4
.L_391:
        /*0104*/ 	.byte	0x03, 0x19
        /*0106*/ 	.short	0x0048


	//----- nvinfo : EIATTR_PARAM_CBANK
	.align		4
        /*0108*/ 	.byte	0x04, 0x0a
        /*010a*/ 	.short	(.L_393 - .L_392)
	.align		4
.L_392:
        /*010c*/ 	.word	index@(.nv.constant0._ZN18transformer_engine24fp8_block_scaling_recipe37fp8_block_scaling_partial_cast_kernelIf13__nv_fp8_e4m3Lb0EEEvPKT_PT0_PKfmmmmmm)
        /*0110*/ 	.short	0x0380
        /*0112*/ 	.short	0x0048


	//----- nvinfo : EIATTR_SW_WAR
	.align		4
.L_393:
        /*0114*/ 	.byte	0x04, 0x36
        /*0116*/ 	.short	(.L_395 - .L_394)
.L_394:
        /*0118*/ 	.word	0x00000008
.L_395:


//--------------------- .nv.info._ZN18transformer_engine24fp8_block_scaling_recipe37fp8_block_scaling_partial_cast_kernelIf13__nv_fp8_e4m3Lb1EEEvPKT_PT0_PKfmmmmmm --------------------------
	.section	.nv.info._ZN18transformer_engine24fp8_block_scaling_recipe37fp8_block_scaling_partial_cast_kernelIf13__nv_fp8_e4m3Lb1EEEvPKT_PT0_PKfmmmmmm,"",@"SHT_CUDA_INFO"
	.sectionflags	@""
	.align	4


	//----- nvinfo : EIATTR_CUDA_API_VERSION
	.align		4
        /*0000*/ 	.byte	0x04, 0x37
        /*0002*/ 	.short	(.L_397 - .L_396)
.L_396:
        /*0004*/ 	.word	0x00000082


	//----- nvinfo : EIATTR_KPARAM_INFO
	.align		4
.L_397:
        /*0008*/ 	.byte	0x04, 0x17
        /*000a*/ 	.short	(.L_399 - .L_398)
.L_398:
        /*000c*/ 	.word	0x00000000
        /*0010*/ 	.short	0x0008
        /*0012*/ 	.short	0x0040
        /*0014*/ 	.byte	0x00, 0xf0, 0x21, 0x00


	//----- nvinfo : EIATTR_KPARAM_INFO
	.align		4
.L_399:
        /*0018*/ 	.byte	0x04, 0x17
        /*001a*/ 	.short	(.L_401 - .L_400)
.L_400:
        /*001c*/ 	.word	0x00000000
        /*0020*/ 	.short	0x0007
        /*0022*/ 	.short	0x0038
        /*0024*/ 	.byte	0x00, 0xf0, 0x21, 0x00


	//----- nvinfo : EIATTR_KPARAM_INFO
	.align		4
.L_401:
        /*0028*/ 	.byte	0x04, 0x17
        /*002a*/ 	.short	(.L_403 - .L_402)
.L_402:
        /*002c*/ 	.word	0x00000000
        /*0030*/ 	.short	0x0006
        /*0032*/ 	.short	0x0030
        /*0034*/ 	.byte	0x00, 0xf0, 0x21, 0x00


	//----- nvinfo : EIATTR_KPARAM_INFO
	.align		4
.L_403:
        /*0038*/ 	.byte	0x04, 0x17
        /*003a*/ 	.short	(.L_405 - .L_404)
.L_404:
        /*003c*/ 	.word	0x00000000
        /*0040*/ 	.short	0x0005
        /*0042*/ 	.short	0x0028
        /*0044*/ 	.byte	0x00, 0xf0, 0x21, 0x00


	//----- nvinfo : EIATTR_KPARAM_INFO
	.align		4
.L_405:
        /*0048*/ 	.byte	0x04, 0x17
        /*004a*/ 	.short	(.L_407 - .L_406)
.L_406:
        /*004c*/ 	.word	0x00000000
        /*0050*/ 	.short	0x0004
        /*0052*/ 	.short	0x0020
        /*0054*/ 	.byte	0x00, 0xf0, 0x21, 0x00


	//----- nvinfo : EIATTR_KPARAM_INFO
	.align		4
.L_407:
        /*0058*/ 	.byte	0x04, 0x17
        /*005a*/ 	.short	(.L_409 - .L_408)
.L_408:
        /*005c*/ 	.word	0x00000000
        /*0060*/ 	.short	0x0003
        /*0062*/ 	.short	0x0018
        /*0064*/ 	.byte	0x00, 0xf0, 0x21, 0x00


	//----- nvinfo : EIATTR_KPARAM_INFO
	.align		4
.L_409:
        /*0068*/ 	.byte	0x04, 0x17
        /*006a*/ 	.short	(.L_411 - .L_410)
.L_410:
        /*006c*/ 	.word	0x00000000
        /*0070*/ 	.short	0x0002
        /*0072*/ 	.short	0x0010
        /*0074*/ 	.byte	0x00, 0xf5, 0x21, 0x00


	//----- nvinfo : EIATTR_KPARAM_INFO
	.align		4
.L_411:
        /*0078*/ 	.byte	0x04, 0x17
        /*007a*/ 	.short	(.L_413 - .L_412)
.L_412:
        /*007c*/ 	.word	0x00000000
        /*0080*/ 	.short	0x0001
        /*0082*/ 	.short	0x0008
        /*0084*/ 	.byte	0x00, 0xf5, 0x21, 0x00


	//----- nvinfo : EIATTR_KPARAM_INFO
	.align		4
.L_413:
        /*0088*/ 	.byte	0x04, 0x17
        /*008a*/ 	.short	(.L_415 - .L_414)
.L_414:
        /*008c*/ 	.word	0x00000000
        /*0090*/ 	.short	0x0000
        /*0092*/ 	.short	0x0000
        /*0094*/ 	.byte	0x00, 0xf5, 0x21, 0x00


	//----- nvinfo : EIATTR_SPARSE_MMA_MASK
	.align		4
.L_415:
        /*0098*/ 	.byte	0x03, 0x50
        /*009a*/ 	.short	0x0000


	//----- nvinfo : EIATTR_MAXREG_COUNT
	.align		4
        /*009c*/ 	.byte	0x03, 0x1b
        /*009e*/ 	.short	0x00ff


	//----- nvinfo : EIATTR_MERCURY_ISA_VERSION
	.align		4
        /*00a0*/ 	.byte	0x03, 0x5f
        /*00a2*/ 	.short	0x0101


	//----- nvinfo : EIATTR_COOP_GROUP_MASK_REGIDS
	.align		4
        /*00a4*/ 	.byte	0x04, 0x29
        /*00a6*/ 	.short	(.L_417 - .L_416)


	//   ....[0]....
.L_416:
        /*00a8*/ 	.word	0xffffffff


	//   ....[1]....
        /*00ac*/ 	.word	0xffffffff


	//   ....[2]....
        /*00b0*/ 	.word	0xffffffff


	//   ....[3]....
        /*00b4*/ 	.word	0xffffffff


	//   ....[4]....
        /*00b8*/ 	.word	0xffffffff


	//   ....[5]....
        /*00bc*/ 	.word	0xffffffff


	//----- nvinfo : EIATTR_COOP_GROUP_INSTR_OFFSETS
	.align		4
.L_417:
        /*00c0*/ 	.byte	0x04, 0x28
        /*00c2*/ 	.short	(.L_419 - .L_418)


	//   ....[0]....
.L_418:
        /*00c4*/ 	.word	0x00000f50


	//   ....[1]....
        /*00c8*/ 	.word	0x00000f80


	//   ....[2]....
        /*00cc*/ 	.word	0x00000fb0


	//   ....[3]....
        /*00d0*/ 	.word	0x00000fe0


	//   ....[4]....
        /*00d4*/ 	.word	0x00001010


	//   ....[5]....
        /*00d8*/ 	.word	0x00001040


	//----- nvinfo : EIATTR_VRC_CTA_INIT_COUNT
	.align		4
.L_419:
        /*00dc*/ 	.byte	0x02, 0x4a
	.zero		1
	.zero		1


	//----- nvinfo : EIATTR_EXIT_INSTR_OFFSETS
	.align		4
        /*00e0*/ 	.byte	0x04, 0x1c
        /*00e2*/ 	.short	(.L_421 - .L_420)


	//   ....[0]....
.L_420:
        /*00e4*/ 	.word	0x00001060


	//   ....[1]....
        /*00e8*/ 	.word	0x00002510


	//   ....[2]....
        /*00ec*/ 	.word	0x000025f0


	//----- nvinfo : EIATTR_MAX_THREADS
	.align		4
.L_421:
        /*00f0*/ 	.byte	0x04, 0x05
        /*00f2*/ 	.short	(.L_423 - .L_422)
.L_422:
        /*00f4*/ 	.word	0x00000100
        /*00f8*/ 	.word	0x00000001
        /*00fc*/ 	.word	0x00000001


	//----- nvinfo : EIATTR_CRS_STACK_SIZE
	.align		4
.L_423:
        /*0100*/ 	.byte	0x04, 0x1e
        /*0102*/ 	.short	(.L_425 - .L_424)
.L_424:
        /*0104*/ 	.word	0x00000000


	//----- nvinfo : EIATTR_CBANK_PARAM_SIZE
	.align		4
.L_425:
        /*0108*/ 	.byte	0x03, 0x19
        /*010a*/ 	.short	0x0048


	//----- nvinfo : EIATTR_PARAM_CBANK
	.align		4
        /*010c*/ 	.byte	0x04, 0x0a
        /*010e*/ 	.short	(.L_427 - .L_426)
	.align		4
.L_426:
        /*0110*/ 	.word	index@(.nv.constant0._ZN18transformer_engine24fp8_block_scaling_recipe37fp8_block_scaling_partial_cast_kernelIf13__nv_fp8_e4m3Lb1EEEvPKT_PT0_PKfmmmmmm)
        /*0114*/ 	.short	0x0380
        /*0116*/ 	.short	0x0048


	//----- nvinfo : EIATTR_SW_WAR
	.align		4
.L_427:
        /*0118*/ 	.byte	0x04, 0x36
        /*011a*/ 	.short	(.L_429 - .L_428)
.L_428:
        /*011c*/ 	.word	0x00000008
.L_429:


//--------------------- .nv.info._ZN18transformer_engine24fp8_block_scaling_recipe37fp8_block_scaling_partial_cast_kernelIf13__nv_fp8_e5m2Lb0EEEvPKT_PT0_PKfmmmmmm --------------------------
	.section	.nv.info._ZN18transformer_engine24fp8_block_scaling_recipe37fp8_block_scaling_partial_cast_kernelIf13__nv_fp8_e5m2Lb0EEEvPKT_PT0_PKfmmmmmm,"",@"SHT_CUDA_INFO"
	.sectionflags	@""
	.align	4


	//----- nvinfo : EIATTR_CUDA_API_VERSION
	.align		4
        /*0000*/ 	.byte	0x04, 0x37
        /*0002*/ 	.short	(.L_431 - .L_430)
.L_430:
        /*0004*/ 	.word	0x00000082


	//----- nvinfo : EIATTR_KPARAM_INFO
	.align		4
.L_431:
        /*0008*/ 	.byte	0x04, 0x17
        /*000a*/ 	.short	(.L_433 - .L_432)
.L_432:
        /*000c*/ 	.word	0x00000000
        /*0010*/ 	.short	0x0008
        /*0012*/ 	.short	0x0040
        /*0014*/ 	.byte	0x00, 0xf0, 0x21, 0x00


	//----- nvinfo : EIATTR_KPARAM_INFO
	.align		4
.L_433:
        /*0018*/ 	.byte	0x04, 0x17
        /*001a*/ 	.short	(.L_435 - .L_434)
.L_434:
        /*001c*/ 	.word	0x00000000
        /*0020*/ 	.short	0x0007
        /*0022*/ 	.short	0x0038
        /*0024*/ 	.byte	0x00, 0xf0, 0x21, 0x00


	//----- nvinfo : EIATTR_KPARAM_INFO
	.align		4
.L_435:
        /*0028*/ 	.byte	0x04, 0x17
        /*002a*/ 	.short	(.L_437 - .L_436)
.L_436:
        /*002c*/ 	.word	0x00000000
        /*0030*/ 	.short	0x0006
        /*0032*/ 	.short	0x0030
        /*0034*/ 	.byte	0x00, 0xf0, 0x21, 0x00


	//----- nvinfo : EIATTR_KPARAM_INFO
	.align		4
.L_437:
        /*0038*/ 	.byte	0x04, 0x17
        /*003a*/ 	.short	(.L_439 - .L_438)
.L_438:
        /*003c*/ 	.word	0x00000000
        /*0040*/ 	.short	0x0005
        /*0042*/ 	.short	0x0028
        /*0044*/ 	.byte	0x00, 0xf0, 0x21, 0x00


	//----- nvinfo : EIATTR_KPARAM_INFO
	.align		4
.L_439:
        /*0048*/ 	.byte	0x04, 0x17
        /*004a*/ 	.short	(.L_441 - .L_440)
.L_440:
        /*004c*/ 	.word	0x00000000
        /*0050*/ 	.short	0x0004
        /*0052*/ 	.short	0x0020
        /*0054*/ 	.byte	0x00, 0xf0, 0x21, 0x00


	//----- nvinfo : EIATTR_KPARAM_INFO
	.align		4
.L_441:
        /*0058*/ 	.byte	0x04, 0x17
        /*005a*/ 	.short	(.L_443 - .L_442)
.L_442:
        /*005c*/ 	.word	0x00000000
        /*0060*/ 	.short	0x0003
        /*0062*/ 	.short	0x0018
        /*0064*/ 	.byte	0x00, 0xf0, 0x21, 0x00


	//----- nvinfo : EIATTR_KPARAM_INFO
	.align		4
.L_443:
        /*0068*/ 	.byte	0x04, 0x17
        /*006a*/ 	.short	(.L_445 - .L_444)
.L_444:
        /*006c*/ 	.word	0x00000000
        /*0070*/ 	.short	0x0002
        /*0072*/ 	.short	0x0010
        /*0074*/ 	.byte	0x00, 0xf5, 0x21, 0x00


	//----- nvinfo : EIATTR_KPARAM_INFO
	.align		4
.L_445:
        /*0078*/ 	.byte	0x04, 0x17
        /*007a*/ 	.short	(.L_447 - .L_446)
.L_446:
        /*007c*/ 	.word	0x00000000
        /*0080*/ 	.short	0x0001
        /*0082*/ 	.short	0x0008
        /*0084*/ 	.byte	0x00, 0xf5, 0x21, 0x00


	//----- nvinfo : EIATTR_KPARAM_INFO
	.align		4
.L_447:
        /*0088*/ 	.byte	0x04, 0x17
        /*008a*/ 	.short	(.L_449 - .L_448)
.L_448:
        /*008c*/ 	.word	0x00000000
        /*0090*/ 	.short	0x0000
        /*0092*/ 	.short	0x0000
        /*0094*/ 	.byte	0x00, 0xf5, 0x21, 0x00


	//----- nvinfo : EIATTR_SPARSE_MMA_MASK
	.align		4
.L_449:
        /*0098*/ 	.byte	0x03, 0x50
        /*009a*/ 	.short	0x0000


	//----- nvinfo : EIATTR_MAXREG_COUNT
	.align		4
        /*009c*/ 	.byte	0x03, 0x1b
        /*009e*/ 	.short	0x00ff


	//----- nvinfo : EIATTR_MERCURY_ISA_VERSION
	.align		4
        /*00a0*/ 	.byte	0x03, 0x5f
        /*00a2*/ 	.short	0x0101


	//----- nvinfo : EIATTR_COOP_GROUP_MASK_REGIDS
	.align		4
        /*00a4*/ 	.byte	0x04, 0x29
        /*00a6*/ 	.short	(.L_451 - .L_450)


	//   ....[0]....
.L_450:
        /*00a8*/ 	.word	0xffffffff


	//   ....[1]....
        /*00ac*/ 	.word	0xffffffff


	//   ....[2]....
        /*00b0*/ 	.word	0xffffffff


	//   ....[3]....
        /*00b4*/ 	.word	0xffffffff


	//   ....[4]....
        /*00b8*/ 	.word	0xffffffff


	//   ....[5]....
        /*00bc*/ 	.word	0xffffffff


	//----- nvinfo : EIATTR_COOP_GROUP_INSTR_OFFSETS
	.align		4
.L_451:
        /*00c0*/ 	.byte	0x04, 0x28
        /*00c2*/ 	.short	(.L_453 - .L_452)


	//   ....[0]....
.L_452:
        /*00c4*/ 	.word	0x00000fe0


	//   ....[1]....
        /*00c8*/ 	.word	0x00001010


	//   ....[2]....
        /*00cc*/ 	.word	0x00001040


	//   ....[3]....
        /*00d0*/ 	.word	0x00001070


	//   ....[4]....
        /*00d4*/ 	.word	0x000010a0


	//   ....[5]....
        /*00d8*/ 	.word	0x000010d0


	//----- nvinfo : EIATTR_VRC_CTA_INIT_COUNT
	.align		4
.L_453:
        /*00dc*/ 	.byte	0x02, 0x4a
	.zero		1
	.zero		1


	//----- nvinfo : EIATTR_EXIT_INSTR_OFFSETS
	.align		4
        /*00e0*/ 	.byte	0x04, 0x1c
        /*00e2*/ 	.short	(.L_455 - .L_454)


	//   ....[0]....
.L_454:
        /*00e4*/ 	.word	0x000010f0


	//   ....[1]....
        /*00e8*/ 	.word	0x00001d90


	//----- nvinfo : EIATTR_MAX_THREADS
	.align		4
.L_455:
        /*00ec*/ 	.byte	0x04, 0x05
        /*00ee*/ 	.short	(.L_457 - .L_456)
.L_456:
        /*00f0*/ 	.word	0x00000100
        /*00f4*/ 	.word	0x00000001
        /*00f8*/ 	.word	0x00000001


	//----- nvinfo : EIATTR_CRS_STACK_SIZE
	.align		4
.L_457:
        /*00fc*/ 	.byte	0x04, 0x1e
        /*00fe*/ 	.short	(.L_459 - .L_458)
.L_458:
        /*0100*/ 	.word	0x00000000


	//----- nvinfo : EIATTR_CBANK_PARAM_SIZE
	.align		4
.L_459:
        /*0104*/ 	.byte	0x03, 0x19
        /*0106*/ 	.short	0x0048


	//----- nvinfo : EIATTR_PARAM_CBANK
	.align		4
        /*0108*/ 	.byte	0x04, 0x0a
        /*010a*/ 	.short	(.L_461 - .L_460)
	.align		4
.L_460:
        /*010c*/ 	.word	index@(.nv.constant0._ZN18transformer_engine24fp8_block_scaling_recipe37fp8_block_scaling_partial_cast_kernelIf13__nv_fp8_e5m2Lb0EEEvPKT_PT0_PKfmmmmmm)
        /*0110*/ 	.short	0x0380
        /*0112*/ 	.short	0x0048


	//----- nvinfo : EIATTR_SW_WAR
	.align		4
.L_461:
        /*0114*/ 	.byte	0x04, 0x36
        /*0116*/ 	.short	(.L_463 - .L_462)
.L_462:
        /*0118*/ 	.word	0x00000008
.L_463:


//--------------------- .nv.info._ZN18transformer_engine24fp8_block_scaling_recipe37fp8_block_scaling_partial_cast_kernelIf13__nv_fp8_e5m2Lb1EEEvPKT_PT0_PKfmmmmmm --------------------------
	.section	.nv.info._ZN18transformer_engine24fp8_block_scaling_recipe37fp8_block_scaling_partial_cast_kernelIf13__nv_fp8_e5m2Lb1EEEvPKT_PT0_PKfmmmmmm,"",@"SHT_CUDA_INFO"
	.sectionflags	@""
	.align	4


	//----- nvinfo : EIATTR_CUDA_API_VERSION
	.align		4
        /*0000*/ 	.byte	0x04, 0x37
        /*0002*/ 	.short	(.L_465 - .L_464)
.L_464:
        /*0004*/ 	.word	0x00000082


	//----- nvinfo : EIATTR_KPARAM_INFO
	.align		4
.L_465:
        /*0008*/ 	.byte	0x04, 0x17
        /*000a*/ 	.short	(.L_467 - .L_466)
.L_466:
        /*000c*/ 	.word	0x00000000
        /*0010*/ 	.short	0x0008
        /*0012*/ 	.short	0x0040
        /*0014*/ 	.byte	0x00, 0xf0, 0x21, 0x00


	//----- nvinfo : EIATTR_KPARAM_INFO
	.align		4
.L_467:
        /*0018*/ 	.byte	0x04, 0x17
        /*001a*/ 	.short	(.L_469 - .L_468)
.L_468:
        /*001c*/ 	.word	0x00000000
        /*0020*/ 	.short	0x0007
        /*0022*/ 	.short	0x0038
        /*0024*/ 	.byte	0x00, 0xf0, 0x21, 0x00


	//----- nvinfo : EIATTR_KPARAM_INFO
	.align		4
.L_469:
        /*0028*/ 	.byte	0x04, 0x17
        /*002a*/ 	.short	(.L_471 - .L_470)
.L_470:
        /*002c*/ 	.word	0x00000000
        /*0030*/ 	.short	0x0006
        /*0032*/ 	.short	0x0030
        /*0034*/ 	.byte	0x00, 0xf0, 0x21, 0x00


	//----- nvinfo : EIATTR_KPARAM_INFO
	.align		4
.L_471:
        /*0038*/ 	.byte	0x04, 0x17
        /*003a*/ 	.short	(.L_473 - .L_472)
.L_472:
        /*003c*/ 	.word	0x00000000
        /*0040*/ 	.short	0x0005
        /*0042*/ 	.short	0x0028
        /*0044*/ 	.byte	0x00, 0xf0, 0x21, 0x00


	//----- nvinfo : EIATTR_KPARAM_INFO
	.align		4
.L_473:
        /*0048*/ 	.byte	0x04, 0x17
        /*004a*/ 	.short	(.L_475 - .L_474)
.L_474:
        /*004c*/ 	.word	0x00000000
        /*0050*/ 	.short	0x0004
        /*0052*/ 	.short	0x0020
        /*0054*/ 	.byte	0x00, 0xf0, 0x21, 0x00


	//----- nvinfo : EIATTR_KPARAM_INFO
	.align		4
.L_475:
        /*0058*/ 	.byte	0x04, 0x17
        /*005a*/ 	.short	(.L_477 - .L_476)
.L_476:
        /*005c*/ 	.word	0x00000000
        /*0060*/ 	.short	0x0003
        /*0062*/ 	.short	0x0018
        /*0064*/ 	.byte	0x00, 0xf0, 0x21, 0x00


	//----- nvinfo : EIATTR_KPARAM_INFO
	.align		4
.L_477:
        /*0068*/ 	.byte	0x04, 0x17
        /*006a*/ 	.short	(.L_479 - .L_478)
.L_478:
        /*006c*/ 	.word	0x00000000
        /*0070*/ 	.short	0x0002
        /*0072*/ 	.short	0x0010
        /*0074*/ 	.byte	0x00, 0xf5, 0x21, 0x00


	//----- nvinfo : EIATTR_KPARAM_INFO
	.align		4
.L_479:
        /*0078*/ 	.byte	0x04, 0x17
        /*007a*/ 	.short	(.L_481 - .L_480)
.L_480:
        /*007c*/ 	.word	0x00000000
        /*0080*/ 	.short	0x0001
        /*0082*/ 	.short	0x0008
        /*0084*/ 	.byte	0x00, 0xf5, 0x21, 0x00


	//----- nvinfo : EIATTR_KPARAM_INFO
	.align		4
.L_481:
        /*0088*/ 	.byte	0x04, 0x17
        /*008a*/ 	.short	(.L_483 - .L_482)
.L_482:
        /*008c*/ 	.word	0x00000000
        /*0090*/ 	.short	0x0000
        /*0092*/ 	.short	0x0000
        /*0094*/ 	.byte	0x00, 0xf5, 0x21, 0x00


	//----- nvinfo : EIATTR_SPARSE_MMA_MASK
	.align		4
.L_483:
        /*0098*/ 	.byte	0x03, 0x50
        /*009a*/ 	.short	0x0000


	//----- nvinfo : EIATTR_MAXREG_COUNT
	.align		4
        /*009c*/ 	.byte	0x03, 0x1b
        /*009e*/ 	.short	0x00ff


	//----- nvinfo : EIATTR_MERCURY_ISA_VERSION
	.align		4
        /*00a0*/ 	.byte	0x03, 0x5f
        /*00a2*/ 	.short	0x0101


	//----- nvinfo : EIATTR_COOP_GROUP_MASK_REGIDS
	.align		4
        /*00a4*/ 	.byte	0x04, 0x29
        /*00a6*/ 	.short	(.L_485 - .L_484)


	//   ....[0]....
.L_484:
        /*00a8*/ 	.word	0xffffffff


	//   ....[1]....
        /*00ac*/ 	.word	0xffffffff


	//   ....[2]....
        /*00b0*/ 	.word	0xffffffff


	//   ....[3]....
        /*00b4*/ 	.word	0xffffffff


	//   ....[4]....
        /*00b8*/ 	.word	0xffffffff


	//   ....[5]....
        /*00bc*/ 	.word	0xffffffff


	//----- nvinfo : EIATTR_COOP_GROUP_INSTR_OFFSETS
	.align		4
.L_485:
        /*00c0*/ 	.byte	0x04, 0x28
        /*00c2*/ 	.short	(.L_487 - .L_486)


	//   ....[0]....
.L_486:
        /*00c4*/ 	.word	0x00000f50


	//   ....[1]....
        /*00c8*/ 	.word	0x00000f80


	//   ....[2]....
        /*00cc*/ 	.word	0x00000fb0


	//   ....[3]....
        /*00d0*/ 	.word	0x00000fe0


	//   ....[4]....
        /*00d4*/ 	.word	0x00001010


	//   ....[5]....
        /*00d8*/ 	.word	0x00001040


	//----- nvinfo : EIATTR_VRC_CTA_INIT_COUNT
	.align		4
.L_487:
        /*00dc*/ 	.byte	0x02, 0x4a
	.zero		1
	.zero		1


	//----- nvinfo : EIATTR_EXIT_INSTR_OFFSETS
	.align		4
        /*00e0*/ 	.byte	0x04, 0x1c
        /*00e2*/ 	.short	(.L_489 - .L_488)


	//   ....[0]....
.L_488:
        /*00e4*/ 	.word	0x00001060


	//   ....[1]....
        /*00e8*/ 	.word	0x00002510


	//   ....[2]....
        /*00ec*/ 	.word	0x000025f0


	//----- nvinfo : EIATTR_MAX_THREADS
	.align		4
.L_489:
        /*00f0*/ 	.byte	0x04, 0x05
        /*00f2*/ 	.short	(.L_491 - .L_490)
.L_490:
        /*00f4*/ 	.word	0x00000100
        /*00f8*/ 	.word	0x00000001
        /*00fc*/ 	.word	0x00000001


	//----- nvinfo : EIATTR_CRS_STACK_SIZE
	.align		4
.L_491:
        /*0100*/ 	.byte	0x04, 0x1e
        /*0102*/ 	.short	(.L_493 - .L_492)
.L_492:
        /*0104*/ 	.word	0x00000000


	//----- nvinfo : EIATTR_CBANK_PARAM_SIZE
	.align		4
.L_493:
        /*0108*/ 	.byte	0x03, 0x19
        /*010a*/ 	.short	0x0048


	//----- nvinfo : EIATTR_PARAM_CBANK
	.align		4
        /*010c*/ 	.byte	0x04, 0x0a
        /*010e*/ 	.short	(.L_495 - .L_494)
	.align		4
.L_494:
        /*0110*/ 	.word	index@(.nv.constant0._ZN18transformer_engine24fp8_block_scaling_recipe37fp8_block_scaling_partial_cast_kernelIf13__nv_fp8_e5m2Lb1EEEvPKT_PT0_PKfmmmmmm)
        /*0114*/ 	.short	0x0380
        /*0116*/ 	.short	0x0048


	//----- nvinfo : EIATTR_SW_WAR
	.align		4
.L_495:
        /*0118*/ 	.byte	0x04, 0x36
        /*011a*/ 	.short	(.L_497 - .L_496)
.L_496:
        /*011c*/ 	.word	0x00000008
.L_497:


//--------------------- .nv.info._ZN18transformer_engine24fp8_block_scaling_recipe45fp8_block_scaling_compute_partial_amax_kernelI13__nv_bfloat16EEvPKT_Pfmmmmmm --------------------------
	.section	.nv.info._ZN18transformer_engine24fp8_block_scaling_recipe45fp8_block_scaling_compute_partial_amax_kernelI13__nv_bfloat16EEvPKT_Pfmmmmmm,"",@"SHT_CUDA_INFO"
	.sectionflags	@""
	.align	4


	//----- nvinfo : EIATTR_CUDA_API_VERSION
	.align		4
        /*0000*/ 	.byte	0x04, 0x37
        /*0002*/ 	.short	(.L_499 - .L_498)
.L_498:
        /*0004*/ 	.word	0x00000082


	//----- nvinfo : EIATTR_KPARAM_INFO
	.align		4
.L_499:
        /*0008*/ 	.byte	0x04, 0x17
        /*000a*/ 	.short	(.L_501 - .L_500)
.L_500:
        /*000c*/ 	.word	0x00000000
        /*0010*/ 	.short	0x0007
        /*0012*/ 	.short	0x0038
        /*0014*/ 	.byte	0x00, 0xf0, 0x21, 0x00


	//----- nvinfo : EIATTR_KPARAM_INFO
	.align		4
.L_501:
        /*0018*/ 	.byte	0x04, 0x17
        /*001a*/ 	.short	(.L_503 - .L_502)
.L_502:
        /*001c*/ 	.word	0x00000000
        /*0020*/ 	.short	0x0006
        /*0022*/ 	.short	0x0030
        /*0024*/ 	.byte	0x00, 0xf0, 0x21, 0x00


	//----- nvinfo : EIATTR_KPARAM_INFO
	.align		4
.L_503:
        /*0028*/ 	.byte	0x04, 0x17
        /*002a*/ 	.short	(.L_505 - .L_504)
.L_504:
        /*002c*/ 	.word	0x00000000
        /*0030*/ 	.short	0x0005
        /*0032*/ 	.short	0x0028
        /*0034*/ 	.byte	0x00, 0xf0, 0x21, 0x00


	//----- nvinfo : EIATTR_KPARAM_INFO
	.align		4
.L_505:
        /*0038*/ 	.byte	0x04, 0x17
        /*003a*/ 	.short	(.L_507 - .L_506)
.L_506:
        /*003c*/ 	.word	0x00000000
        /*0040*/ 	.short	0x0004
        /*0042*/ 	.short	0x0020
        /*0044*/ 	.byte	0x00, 0xf0, 0x21, 0x00


	//----- nvinfo : EIATTR_KPARAM_INFO
	.align		4
.L_507:
        /*0048*/ 	.byte	0x04, 0x17
        /*004a*/ 	.short	(.L_509 - .L_508)
.L_508:
        /*004c*/ 	.word	0x00000000
        /*0050*/ 	.short	0x0003
        /*0052*/ 	.short	0x0018
        /*0054*/ 	.byte	0x00, 0xf0, 0x21, 0x00


	//----- nvinfo : EIATTR_KPARAM_INFO
	.align		4
.L_509:
        /*0058*/ 	.byte	0x04, 0x17
        /*005a*/ 	.short	(.L_511 - .L_510)
.L_510:
        /*005c*/ 	.word	0x00000000
        /*0060*/ 	.short	0x0002
        /*0062*/ 	.short	0x0010
        /*0064*/ 	.byte	0x00, 0xf0, 0x21, 0x00


	//----- nvinfo : EIATTR_KPARAM_INFO
	.align		4
.L_511:
        /*0068*/ 	.byte	0x04, 0x17
        /*006a*/ 	.short	(.L_513 - .L_512)
.L_512:
        /*006c*/ 	.word	0x00000000
        /*0070*/ 	.short	0x0001
        /*0072*/ 	.short	0x0008
        /*0074*/ 	.byte	0x00, 0xf5, 0x21, 0x00


	//----- nvinfo : EIATTR_KPARAM_INFO
	.align		4
.L_513:
        /*0078*/ 	.byte	0x04, 0x17
        /*007a*/ 	.short	(.L_515 - .L_514)
.L_514:
        /*007c*/ 	.word	0x00000000
        /*0080*/ 	.short	0x0000
        /*0082*/ 	.short	0x0000
        /*0084*/ 	.byte	0x00, 0xf5, 0x21, 0x00


	//----- nvinfo : EIATTR_SPARSE_MMA_MASK
	.align		4
.L_515:
        /*0088*/ 	.byte	0x03, 0x50
        /*008a*/ 	.short	0x0000


	//----- nvinfo : EIATTR_MAXREG_COUNT
	.align		4
        /*008c*/ 	.byte	0x03, 0x1b
        /*008e*/ 	.short	0x00ff


	//----- nvinfo : EIATTR_NUM_BARRIERS
	.align		4
        /*0090*/ 	.byte	0x02, 0x4c
        /*0092*/ 	.byte	0x01
	.zero		1


	//----- nvinfo : EIATTR_MERCURY_ISA_VERSION
	.align		4
        /*0094*/ 	.byte	0x03, 0x5f
        /*0096*/ 	.short	0x0101


	//----- nvinfo : EIATTR_COOP_GROUP_MASK_REGIDS
	.align		4
        /*0098*/ 	.byte	0x04, 0x29
        /*009a*/ 	.short	(.L_517 - .L_516)


	//   ....[0]....
.L_516:
        /*009c*/ 	.word	0xffffffff


	//   ....[1]....
        /*00a0*/ 	.word	0xffffffff


	//   ....[2]....
        /*00a4*/ 	.word	0xffffffff


	//   ....[3]....
        /*00a8*/ 	.word	0xffffffff


	//   ....[4]....
        /*00ac*/ 	.word	0xffffffff


	//----- nvinfo : EIATTR_COOP_GROUP_INSTR_OFFSETS
	.align		4
.L_517:
        /*00b0*/ 	.byte	0x04, 0x28
        /*00b2*/ 	.short	(.L_519 - .L_518)


	//   ....[0]....
.L_518:
        /*00b4*/ 	.word	0x00000a90


	//   ....[1]....
        /*00b8*/ 	.word	0x00000ac0


	//   ....[2]....
        /*00bc*/ 	.word	0x00000b30


	//   ....[3]....
        /*00c0*/ 	.word	0x00000b60


	//   ....[4]....
        /*00c4*/ 	.word	0x00000b90


	//----- nvinfo : EIATTR_VRC_CTA_INIT_COUNT
	.align		4
.L_519:
        /*00c8*/ 	.byte	0x02, 0x4a
	.zero		1
	.zero		1


	//----- nvinfo : EIATTR_EXIT_INSTR_OFFSETS
	.align		4
        /*00cc*/ 	.byte	0x04, 0x1c
        /*00ce*/ 	.short	(.L_521 - .L_520)


	//   ....[0]....
.L_520:
        /*00d0*/ 	.word	0x00000bd0


	//   ....[1]....
        /*00d4*/ 	.word	0x00000d30


	//----- nvinfo : EIATTR_MAX_THREADS
	.align		4
.L_521:
        /*00d8*/ 	.byte	0x04, 0x05
        /*00da*/ 	.short	(.L_523 - .L_522)
.L_522:
        /*00dc*/ 	.word	0x00000100
        /*00e0*/ 	.word	0x00000001
        /*00e4*/ 	.word	0x00000001


	//----- nvinfo : EIATTR_CBANK_PARAM_SIZE
	.align		4
.L_523:
        /*00e8*/ 	.byte	0x03, 0x19
        /*00ea*/ 	.short	0x0040


	//----- nvinfo : EIATTR_PARAM_CBANK
	.align		4
        /*00ec*/ 	.byte	0x04, 0x0a
        /*00ee*/ 	.short	(.L_525 - .L_524)
	.align		4
.L_524:
        /*00f0*/ 	.word	index@(.nv.constant0._ZN18transformer_engine24fp8_block_scaling_recipe45fp8_block_scaling_compute_partial_amax_kernelI13__nv_bfloat16EEvPKT_Pfmmmmmm)
        /*00f4*/ 	.short	0x0380
        /*00f6*/ 	.short	0x0040


	//----- nvinfo : EIATTR_SW_WAR
	.align		4
.L_525:
        /*00f8*/ 	.byte	0x04, 0x36
        /*00fa*/ 	.short	(.L_527 - .L_526)
.L_526:
        /*00fc*/ 	.word	0x00000008
.L_527:


//--------------------- .nv.info._ZN18transformer_engine24fp8_block_scaling_recipe45fp8_block_scaling_compute_partial_amax_kernelI6__halfEEvPKT_Pfmmmmmm --------------------------
	.section	.nv.info._ZN18transformer_engine24fp8_block_scaling_recipe45fp8_block_scaling_compute_partial_amax_kernelI6__halfEEvPKT_Pfmmmmmm,"",@"SHT_CUDA_INFO"
	.sectionflags	@""
	.align	4


	//----- nvinfo : EIATTR_CUDA_API_VERSION
	.align		4
        /*0000*/ 	.byte	0x04, 0x37
        /*0002*/ 	.short	(.L_529 - .L_528)
.L_528:
        /*0004*/ 	.word	0x00000082


	//----- nvinfo : EIATTR_KPARAM_INFO
	.align		4
.L_529:
        /*0008*/ 	.byte	0x04, 0x17
        /*000a*/ 	.short	(.L_531 - .L_530)
.L_530:
        /*000c*/ 	.word	0x00000000
        /*0010*/ 	.short	0x0007
        /*0012*/ 	.short	0x0038
        /*0014*/ 	.byte	0x00, 0xf0, 0x21, 0x00


	//----- nvinfo : EIATTR_KPARAM_INFO
	.align		4
.L_531:
        /*0018*/ 	.byte	0x04, 0x17
        /*001a*/ 	.short	(.L_533 - .L_532)
.L_532:
        /*001c*/ 	.word	0x00000000
        /*0020*/ 	.short	0x0006
        /*0022*/ 	.short	0x0030
        /*0024*/ 	.byte	0x00, 0xf0, 0x21, 0x00


	//----- nvinfo : EIATTR_KPARAM_INFO
	.align		4
.L_533:
        /*0028*/ 	.byte	0x04, 0x17
        /*002a*/ 	.short	(.L_535 - .L_534)
.L_534:
        /*002c*/ 	.word	0x00000000
        /*0030*/ 	.short	0x0005
        /*0032*/ 	.short	0x0028
        /*0034*/ 	.byte	0x00, 0xf0, 0x21, 0x00


	//----- nvinfo : EIATTR_KPARAM_INFO
	.align		4
.L_535:
        /*0038*/ 	.byte	0x04, 0x17
        /*003a*/ 	.short	(.L_537 - .L_536)
.L_536:
        /*003c*/ 	.word	0x00000000
        /*0040*/ 	.short	0x0004
        /*0042*/ 	.short	0x0020
        /*0044*/ 	.byte	0x00, 0xf0, 0x21, 0x00


	//----- nvinfo : EIATTR_KPARAM_INFO
	.align		4
.L_537:
        /*0048*/ 	.byte	0x04, 0x17
        /*004a*/ 	.short	(.L_539 - .L_538)
.L_538:
        /*004c*/ 	.word	0x00000000
        /*0050*/ 	.short	0x0003
        /*0052*/ 	.short	0x0018
        /*0054*/ 	.byte	0x00, 0xf0, 0x21, 0x00


	//----- nvinfo : EIATTR_KPARAM_INFO
	.align		4
.L_539:
        /*0058*/ 	.byte	0x04, 0x17
        /*005a*/ 	.short	(.L_541 - .L_540)
.L_540:
        /*005c*/ 	.word	0x00000000
        /*0060*/ 	.short	0x0002
        /*0062*/ 	.short	0x0010
        /*0064*/ 	.byte	0x00, 0xf0, 0x21, 0x00


	//----- nvinfo : EIATTR_KPARAM_INFO
	.align		4
.L_541:
        /*0068*/ 	.byte	0x04, 0x17
        /*006a*/ 	.short	(.L_543 - .L_542)
.L_542:
        /*006c*/ 	.word	0x00000000
        /*0070*/ 	.short	0x0001
        /*0072*/ 	.short	0x0008
        /*0074*/ 	.byte	0x00, 0xf5, 0x21, 0x00


	//----- nvinfo : EIATTR_KPARAM_INFO
	.align		4
.L_543:
        /*0078*/ 	.byte	0x04, 0x17
        /*007a*/ 	.short	(.L_545 - .L_544)
.L_544:
        /*007c*/ 	.word	0x00000000
        /*0080*/ 	.short	0x0000
        /*0082*/ 	.short	0x0000
        /*0084*/ 	.byte	0x00, 0xf5, 0x21, 0x00


	//----- nvinfo : EIATTR_SPARSE_MMA_MASK
	.align		4
.L_545:
        /*0088*/ 	.byte	0x03, 0x50
        /*008a*/ 	.short	0x0000


	//----- nvinfo : EIATTR_MAXREG_COUNT
	.align		4
        /*008c*/ 	.byte	0x03, 0x1b
        /*008e*/ 	.short	0x00ff


	//----- nvinfo : EIATTR_NUM_BARRIERS
	.align		4
        /*0090*/ 	.byte	0x02, 0x4c
        /*0092*/ 	.byte	0x01
	.zero		1


	//----- nvinfo : EIATTR_MERCURY_ISA_VERSION
	.align		4
        /*0094*/ 	.byte	0x03, 0x5f
        /*0096*/ 	.short	0x0101


	//----- nvinfo : EIATTR_COOP_GROUP_MASK_REGIDS
	.align		4
        /*0098*/ 	.byte	0x04, 0x29
        /*009a*/ 	.short	(.L_547 - .L_546)


	//   ....[0]....
.L_546:
        /*009c*/ 	.word	0xffffffff


	//   ....[1]....
        /*00a0*/ 	.word	0xffffffff


	//   ....[2]....
        /*00a4*/ 	.word	0xffffffff


	//   ....[3]....
        /*00a8*/ 	.word	0xffffffff


	//   ....[4]....
        /*00ac*/ 	.word	0xffffffff


	//----- nvinfo : EIATTR_COOP_GROUP_INSTR_OFFSETS
	.align		4
.L_547:
        /*00b0*/ 	.byte	0x04, 0x28
        /*00b2*/ 	.short	(.L_549 - .L_548)


	//   ....[0]....
.L_548:
        /*00b4*/ 	.word	0x00000a90


	//   ....[1]....
        /*00b8*/ 	.word	0x00000ac0


	//   ....[2]....
        /*00bc*/ 	.word	0x00000b30


	//   ....[3]....
        /*00c0*/ 	.word	0x00000b60


	//   ....[4]....
        /*00c4*/ 	.word	0x00000b90


	//----- nvinfo : EIATTR_VRC_CTA_INIT_COUNT
	.align		4
.L_549:
        /*00c8*/ 	.byte	0x02, 0x4a
	.zero		1
	.zero		1


	//----- nvinfo : EIATTR_EXIT_INSTR_OFFSETS
	.align		4
        /*00cc*/ 	.byte	0x04, 0x1c
        /*00ce*/ 	.short	(.L_551 - .L_550)


	//   ....[0]....
.L_550:
        /*00d0*/ 	.word	0x00000bd0


	//   ....[1]....
        /*00d4*/ 	.word	0x00000d30


	//----- nvinfo : EIATTR_MAX_THREADS
	.align		4
.L_551:
        /*00d8*/ 	.byte	0x04, 0x05
        /*00da*/ 	.short	(.L_553 - .L_552)
.L_552:
        /*00dc*/ 	.word	0x00000100
        /*00e0*/ 	.word	0x00000001
        /*00e4*/ 	.word	0x00000001


	//----- nvinfo : EIATTR_CBANK_PARAM_SIZE
	.align		4
.L_553:
        /*00e8*/ 	.byte	0x03, 0x19
        /*00ea*/ 	.short	0x0040


	//----- nvinfo : EIATTR_PARAM_CBANK
	.align		4
        /*00ec*/ 	.byte	0x04, 0x0a
        /*00ee*/ 	.short	(.L_555 - .L_554)
	.align		4
.L_554:
        /*00f0*/ 	.word	index@(.nv.constant0._ZN18transformer_engine24fp8_block_scaling_recipe45fp8_block_scaling_compute_partial_amax_kernelI6__halfEEvPKT_Pfmmmmmm)
        /*00f4*/ 	.short	0x0380
        /*00f6*/ 	.short	0x0040


	//----- nvinfo : EIATTR_SW_WAR
	.align		4
.L_555:
        /*00f8*/ 	.byte	0x04, 0x36
        /*00fa*/ 	.short	(.L_557 - .L_556)
.L_556:
        /*00fc*/ 	.word	0x00000008
.L_557:


//--------------------- .nv.info._ZN18transformer_engine24fp8_block_scaling_recipe45fp8_block_scaling_compute_partial_amax_kernelIfEEvPKT_Pfmmmmmm --------------------------
	.section	.nv.info._ZN18transformer_engine24fp8_block_scaling_recipe45fp8_block_scaling_compute_partial_amax_kernelIfEEvPKT_Pfmmmmmm,"",@"SHT_CUDA_INFO"
	.sectionflags	@""
	.align	4


	//----- nvinfo : EIATTR_CUDA_API_VERSION
	.align		4
        /*0000*/ 	.byte	0x04, 0x37
        /*0002*/ 	.short	(.L_559 - .L_558)
.L_558:
        /*0004*/ 	.word	0x00000082


	//----- nvinfo : EIATTR_KPARAM_INFO
	.align		4
.L_559:
        /*0008*/ 	.byte	0x04, 0x17
        /*000a*/ 	.short	(.L_561 - .L_560)
.L_560:
        /*000c*/ 	.word	0x00000000
        /*0010*/ 	.short	0x0007
        /*0012*/ 	.short	0x0038
        /*0014*/ 	.byte	0x00, 0xf0, 0x21, 0x00


	//----- nvinfo : EIATTR_KPARAM_INFO
	.align		4
.L_561:
        /*0018*/ 	.byte	0x04, 0x17
        /*001a*/ 	.short	(.L_563 - .L_562)
.L_562:
        /*001c*/ 	.word	0x00000000
        /*0020*/ 	.short	0x0006
        /*0022*/ 	.short	0x0030
        /*0024*/ 	.byte	0x00, 0xf0, 0x21, 0x00


	//----- nvinfo : EIATTR_KPARAM_INFO
	.align		4
.L_563:
        /*0028*/ 	.byte	0x04, 0x17
        /*002a*/ 	.short	(.L_565 - .L_564)
.L_564:
        /*002c*/ 	.word	0x00000000
        /*0030*/ 	.short	0x0005
        /*0032*/ 	.short	0x0028
        /*0034*/ 	.byte	0x00, 0xf0, 0x21, 0x00


	//----- nvinfo : EIATTR_KPARAM_INFO
	.align		4
.L_565:
        /*0038*/ 	.byte	0x04, 0x17
        /*003a*/ 	.short	(.L_567 - .L_566)
.L_566:
        /*003c*/ 	.word	0x00000000
        /*0040*/ 	.short	0x0004
        /*0042*/ 	.short	0x0020
        /*0044*/ 	.byte	0x00, 0xf0, 0x21, 0x00


	//----- nvinfo : EIATTR_KPARAM_INFO
	.align		4
.L_567:
        /*0048*/ 	.byte	0x04, 0x17
        /*004a*/ 	.short	(.L_569 - .L_568)
.L_568:
        /*004c*/ 	.word	0x00000000
        /*0050*/ 	.short	0x0003
        /*0052*/ 	.short	0x0018
        /*0054*/ 	.byte	0x00, 0xf0, 0x21, 0x00


	//----- nvinfo : EIATTR_KPARAM_INFO
	.align		4
.L_569:
        /*0058*/ 	.byte	0x04, 0x17
        /*005a*/ 	.short	(.L_571 - .L_570)
.L_570:
        /*005c*/ 	.word	0x00000000
        /*0060*/ 	.short	0x0002
        /*0062*/ 	.short	0x0010
        /*0064*/ 	.byte	0x00, 0xf0, 0x21, 0x00


	//----- nvinfo : EIATTR_KPARAM_INFO
	.align		4
.L_571:
        /*0068*/ 	.byte	0x04, 0x17
        /*006a*/ 	.short	(.L_573 - .L_572)
.L_572:
        /*006c*/ 	.word	0x00000000
        /*0070*/ 	.short	0x0001
        /*0072*/ 	.short	0x0008
        /*0074*/ 	.byte	0x00, 0xf5, 0x21, 0x00


	//----- nvinfo : EIATTR_KPARAM_INFO
	.align		4
.L_573:
        /*0078*/ 	.byte	0x04, 0x17
        /*007a*/ 	.short	(.L_575 - .L_574)
.L_574:
        /*007c*/ 	.word	0x00000000
        /*0080*/ 	.short	0x0000
        /*0082*/ 	.short	0x0000
        /*0084*/ 	.byte	0x00, 0xf5, 0x21, 0x00


	//----- nvinfo : EIATTR_SPARSE_MMA_MASK
	.align		4
.L_575:
        /*0088*/ 	.byte	0x03, 0x50
        /*008a*/ 	.short	0x0000


	//----- nvinfo : EIATTR_MAXREG_COUNT
	.align		4
        /*008c*/ 	.byte	0x03, 0x1b
        /*008e*/ 	.short	0x00ff


	//----- nvinfo : EIATTR_NUM_BARRIERS
	.align		4
        /*0090*/ 	.byte	0x02, 0x4c
        /*0092*/ 	.byte	0x01
	.zero		1


	//----- nvinfo : EIATTR_MERCURY_ISA_VERSION
	.align		4
        /*0094*/ 	.byte	0x03, 0x5f
        /*0096*/ 	.short	0x0101


	//----- nvinfo : EIATTR_COOP_GROUP_MASK_REGIDS
	.align		4
        /*0098*/ 	.byte	0x04, 0x29
        /*009a*/ 	.short	(.L_577 - .L_576)


	//   ....[0]....
.L_576:
        /*009c*/ 	.word	0xffffffff


	//   ....[1]....
        /*00a0*/ 	.word	0xffffffff


	//   ....[2]....
        /*00a4*/ 	.word	0xffffffff


	//   ....[3]....
        /*00a8*/ 	.word	0xffffffff


	//   ....[4]....
        /*00ac*/ 	.word	0xffffffff


	//----- nvinfo : EIATTR_COOP_GROUP_INSTR_OFFSETS
	.align		4
.L_577:
        /*00b0*/ 	.byte	0x04, 0x28
        /*00b2*/ 	.short	(.L_579 - .L_578)


	//   ....[0]....
.L_578:
        /*00b4*/ 	.word	0x00000a10


	//   ....[1]....
        /*00b8*/ 	.word	0x00000a40


	//   ....[2]....
        /*00bc*/ 	.word	0x00000ab0


	//   ....[3]....
        /*00c0*/ 	.word	0x00000ae0


	//   ....[4]....
        /*00c4*/ 	.word	0x00000b10


	//----- nvinfo : EIATTR_VRC_CTA_INIT_COUNT
	.align		4
.L_579:
        /*00c8*/ 	.byte	0x02, 0x4a
	.zero		1
	.zero		1


	//----- nvinfo : EIATTR_EXIT_INSTR_OFFSETS
	.align		4
        /*00cc*/ 	.byte	0x04, 0x1c
        /*00ce*/ 	.short	(.L_581 - .L_580)


	//   ....[0]....
.L_580:
        /*00d0*/ 	.word	0x00000b50


	//   ....[1]....
        /*00d4*/ 	.word	0x00000cb0


	//----- nvinfo : EIATTR_MAX_THREADS
	.align		4
.L_581:
        /*00d8*/ 	.byte	0x04, 0x05
        /*00da*/ 	.short	(.L_583 - .L_582)
.L_582:
        /*00dc*/ 	.word	0x00000100
        /*00e0*/ 	.word	0x00000001
        /*00e4*/ 	.word	0x00000001


	//----- nvinfo : EIATTR_CBANK_PARAM_SIZE
	.align		4
.L_583:
        /*00e8*/ 	.byte	0x03, 0x19
        /*00ea*/ 	.short	0x0040


	//----- nvinfo : EIATTR_PARAM_CBANK
	.align		4
        /*00ec*/ 	.byte	0x04, 0x0a
        /*00ee*/ 	.short	(.L_585 - .L_584)
	.align		4
.L_584:
        /*00f0*/ 	.word	index@(.nv.constant0._ZN18transformer_engine24fp8_block_scaling_recipe45fp8_block_scaling_compute_partial_amax_kernelIfEEvPKT_Pfmmmmmm)
        /*00f4*/ 	.short	0x0380
        /*00f6*/ 	.short	0x0040


	//----- nvinfo : EIATTR_SW_WAR
	.align		4
.L_585:
        /*00f8*/ 	.byte	0x04, 0x36
        /*00fa*/ 	.short	(.L_587 - .L_586)
.L_586:
        /*00fc*/ 	.word	0x00000008
.L_587:


//--------------------- .nv.callgraph             --------------------------
	.section	.nv.callgraph,"",@"SHT_CUDA_CALLGRAPH"
	.align	4
	.sectionentsize	8
	.align		4
        /*0000*/ 	.word	0x00000000
	.align		4
        /*0004*/ 	.word	0xffffffff
	.align		4
        /*0008*/ 	.word	0x00000000
	.align		4
        /*000c*/ 	.word	0xfffffffe
	.align		4
        /*0010*/ 	.word	0x00000000
	.align		4
        /*0014*/ 	.word	0xfffffffd
	.align		4
        /*0018*/ 	.word	0x00000000
	.align		4
        /*001c*/ 	.word	0xfffffffc


//--------------------- .text._ZN18transformer_engine24fp8_block_scaling_recipe37fp8_block_scaling_partial_cast_kernelI13__nv_bfloat1613__nv_fp8_e4m3Lb0EEEvPKT_PT0_PKfmmmmmm --------------------------
	.section	.text._ZN18transformer_engine24fp8_block_scaling_recipe37fp8_block_scaling_partial_cast_kernelI13__nv_bfloat1613__nv_fp8_e4m3Lb0EEEvPKT_PT0_PKfmmmmmm,"ax",@progbits
	.align	128
        .global         _ZN18transformer_engine24fp8_block_scaling_recipe37fp8_block_scaling_partial_cast_kernelI13__nv_bfloat1613__nv_fp8_e4m3Lb0EEEvPKT_PT0_PKfmmmmmm
        .type           _ZN18transformer_engine24fp8_block_scaling_recipe37fp8_block_scaling_partial_cast_kernelI13__nv_bfloat1613__nv_fp8_e4m3Lb0EEEvPKT_PT0_PKfmmmmmm,@function
        .size           _ZN18transformer_engine24fp8_block_scaling_recipe37fp8_block_scaling_partial_cast_kernelI13__nv_bfloat1613__nv_fp8_e4m3Lb0EEEvPKT_PT0_PKfmmmmmm,(.L_x_270 - _ZN18transformer_engine24fp8_block_scaling_recipe37fp8_block_scaling_partial_cast_kernelI13__nv_bfloat1613__nv_fp8_e4m3Lb0EEEvPKT_PT0_PKfmmmmmm)
        .other          _ZN18transformer_engine24fp8_block_scaling_recipe37fp8_block_scaling_partial_cast_kernelI13__nv_bfloat1613__nv_fp8_e4m3Lb0EEEvPKT_PT0_PKfmmmmmm,@"STO_CUDA_ENTRY STV_DEFAULT"
_ZN18transformer_engine24fp8_block_scaling_recipe37fp8_block_scaling_partial_cast_kernelI13__nv_bfloat1613__nv_fp8_e4m3Lb0EEEvPKT_PT0_PKfmmmmmm:
.text._ZN18transformer_engine24fp8_block_scaling_recipe37fp8_block_scaling_partial_cast_kernelI13__nv_bfloat1613__nv_fp8_e4m3Lb0EEEvPKT_PT0_PKfmmmmmm:
[----:B------:R-:W-:Y:S01]  /*0000*/  LDC R1, c[0x0][0x37c] ;  /* 0x0000df00ff017b82 */ /* 0x000fe20000000800 */
[----:B------:R-:W0:Y:S01]  /*0010*/  S2R R14, SR_CTAID.Y ;  /* 0x00000000000e7919 */ /* 0x000e220000002600 */
[----:B------:R-:W0:Y:S01]  /*0020*/  LDCU.128 UR8, c[0x0][0x390] ;  /* 0x00007200ff0877ac */ /* 0x000e220008000c00 */
[----:B------:R-:W1:Y:S01]  /*0030*/  S2R R19, SR_CTAID.X ;  /* 0x0000000000137919 */ /* 0x000e620000002500 */
[----:B------:R-:W1:Y:S01]  /*0040*/  LDCU.64 UR4, c[0x0][0x3a0] ;  /* 0x00007400ff0477ac */ /* 0x000e620008000a00 */
[----:B------:R-:W2:Y:S01]  /*0050*/  S2R R8, SR_TID.X ;  /* 0x0000000000087919 */ /* 0x000ea20000002100 */
[----:B------:R-:W3:Y:S01]  /*0060*/  LDCU.64 UR12, c[0x0][0x358] ;  /* 0x00006b00ff0c77ac */ /* 0x000ee20008000a00 */
[----:B------:R-:W4:Y:S01]  /*0070*/  S2R R7, SR_CgaCtaId ;  /* 0x0000000000077919 */ /* 0x000f220000008800 */
[----:B------:R-:W4:Y:S01]  /*0080*/  LDCU.64 UR6, c[0x0][0x3c0] ;  /* 0x00007800ff0677ac */ /* 0x000f220008000a00 */
[----:B------:R-:W-:Y:S01]  /*0090*/  MOV R6, 0x400 ;  /* 0x0000040000067802 */ /* 0x000fe20000000f00 */
[----:B------:R-:W0:Y:S01]  /*00a0*/  LDCU.64 UR16, c[0x0][0x380] ;  /* 0x00007000ff1077ac */ /* 0x000e220008000a00 */
[----:B------:R-:W0:Y:S01]  /*00b0*/  LDCU.64 UR22, c[0x0][0x3b0] ;  /* 0x00007600ff1677ac */ /* 0x000e220008000a00 */
[----:B------:R-:W0:Y:S02]  /*00c0*/  LDCU.64 UR20, c[0x0][0x3a8] ;  /* 0x00007500ff1477ac */ /* 0x000e240008000a00 */
[----:B0-----:R-:W-:-:S04]  /*00d0*/  IMAD.WIDE.U32 R2, R14, UR10, RZ ;  /* 0x0000000a0e027c25 */ /* 0x001fc8000f8e00ff */
[----:B------:R-:W-:Y:S02]  /*00e0*/  IMAD R3, R14, UR11, R3 ;  /* 0x0000000b0e037c24 */ /* 0x000fe4000f8e0203 */
[----:B-1----:R-:W-:-:S04]  /*00f0*/  IMAD.WIDE.U32 R2, R19, UR4, R2 ;  /* 0x0000000413027c25 */ /* 0x002fc8000f8e0002 */
[----:B------:R-:W-:Y:S01]  /*0100*/  IMAD R3, R19, UR5, R3 ;  /* 0x0000000513037c24 */ /* 0x000fe2000f8e0203 */
[----:B------:R-:W-:-:S04]  /*0110*/  LEA R4, P0, R2, UR8, 0x2 ;  /* 0x0000000802047c11 */ /* 0x000fc8000f8010ff */
[----:B------:R-:W-:Y:S01]  /*0120*/  LEA.HI.X R5, R2, UR9, R3, 0x2, P0 ;  /* 0x0000000902057c11 */ /* 0x000fe200080f1403 */
[----:B------:R-:W0:Y:S01]  /*0130*/  LDCU.128 UR8, c[0x0][0x3b0] ;  /* 0x00007600ff0877ac */ /* 0x000e220008000c00 */
[--C-:B--2---:R-:W-:Y:S02]  /*0140*/  SHF.R.U32.HI R0, RZ, 0x1, R8.reuse ;  /* 0x00000001ff007819 */ /* 0x104fe40000011608 */
[----:B------:R-:W-:Y:S01]  /*0150*/  SHF.R.U32.HI R2, RZ, 0x5, R8 ;  /* 0x00000005ff027819 */ /* 0x000fe20000011608 */
[----:B------:R-:W-:Y:S01]  /*0160*/  IMAD.SHL.U32 R19, R19, 0x80, RZ ;  /* 0x0000008013137824 */ /* 0x000fe200078e00ff */
[----:B------:R-:W-:Y:S01]  /*0170*/  LOP3.LUT R3, R0, 0x70, RZ, 0xc0, !PT ;  /* 0x0000007000037812 */ /* 0x000fe200078ec0ff */
[----:B---3--:R1:W5:Y:S01]  /*0180*/  LDG.E R17, desc[UR12][R4.64] ;  /* 0x0000000c04117981 */ /* 0x008362000c1e1900 */
[----:B----4-:R-:W-:Y:S01]  /*0190*/  LEA R6, R7, R6, 0x18 ;  /* 0x0000000607067211 */ /* 0x010fe200078ec0ff */
[----:B------:R-:W-:Y:S02]  /*01a0*/  IMAD R2, R2, 0x840, RZ ;  /* 0x0000084002027824 */ /* 0x000fe400078e02ff */
[----:B------:R-:W-:-:S02]  /*01b0*/  IMAD R28, R14, 0x80, R3 ;  /* 0x000000800e1c7824 */ /* 0x000fc400078e0203 */
[----:B------:R-:W-:Y:S01]  /*01c0*/  IMAD.MOV.U32 R16, RZ, RZ, 0x1 ;  /* 0x00000001ff107424 */ /* 0x000fe200078e00ff */
[--C-:B------:R-:W-:Y:S01]  /*01d0*/  LOP3.LUT R21, R2, 0x1f, R8.reuse, 0xf8, !PT ;  /* 0x0000001f02157812 */ /* 0x100fe200078ef808 */
[----:B------:R-:W-:Y:S01]  /*01e0*/  IMAD.MOV.U32 R29, RZ, RZ, RZ ;  /* 0x000000ffff1d7224 */ /* 0x000fe200078e00ff */
[----:B-1----:R-:W-:Y:S01]  /*01f0*/  LOP3.LUT R5, R19, 0x1f, R8, 0xf8, !PT ;  /* 0x0000001f13057812 */ /* 0x002fe200078ef808 */
[----:B------:R-:W-:Y:S01]  /*0200*/  IMAD.MOV.U32 R30, RZ, RZ, RZ ;  /* 0x000000ffff1e7224 */ /* 0x000fe200078e00ff */
[----:B0-----:R-:W-:Y:S01]  /*0210*/  UIADD3 UR5, UP0, UPT, UR6, UR10, URZ ;  /* 0x0000000a06057290 */ /* 0x001fe2000ff1e0ff */
[C---:B------:R-:W-:Y:S01]  /*0220*/  IMAD.WIDE.U32 R2, R28.reuse, UR8, RZ ;  /* 0x000000081c027c25 */ /* 0x040fe2000f8e00ff */
[----:B------:R-:W-:Y:S01]  /*0230*/  ISETP.GE.U32.AND P0, PT, R5, UR8, PT ;  /* 0x0000000805007c0c */ /* 0x000fe2000bf06070 */
[----:B------:R-:W-:Y:S01]  /*0240*/  USHF.L.U64.HI UR18, UR8, 0x2, UR9 ;  /* 0x0000000208127899 */ /* 0x000fe20008010209 */
[----:B------:R-:W-:Y:S01]  /*0250*/  IADD3 R21, PT, PT, R21, 0x84, R6 ;  /* 0x0000008415157810 */ /* 0x000fe20007ffe006 */
[----:B------:R-:W-:Y:S01]  /*0260*/  IMAD R13, R28, UR9, R3 ;  /* 0x000000091c0d7c24 */ /* 0x000fe2000f8e0203 */
[C---:B------:R-:W-:Y:S01]  /*0270*/  IADD3 R12, P1, PT, R2.reuse, UR8, RZ ;  /* 0x00000008020c7c10 */ /* 0x040fe2000ff3e0ff */
[----:B------:R-:W-:Y:S01]  /*0280*/  IMAD.MOV.U32 R18, RZ, RZ, R2 ;  /* 0x000000ffff127224 */ /* 0x000fe200078e0002 */
[--C-:B------:R-:W-:Y:S01]  /*0290*/  IADD3 R23, P2, P3, R2, -UR10, R5.reuse ;  /* 0x8000000a02177c10 */ /* 0x100fe2000fb5e005 */
[----:B------:R-:W-:Y:S01]  /*02a0*/  IMAD.MOV.U32 R15, RZ, RZ, R28 ;  /* 0x000000ffff0f7224 */ /* 0x000fe200078e001c */
[----:B------:R-:W-:Y:S01]  /*02b0*/  IADD3 R5, P4, P5, R12, -UR10, R5 ;  /* 0x8000000a0c057c10 */ /* 0x000fe2000fd9e005 */
[----:B------:R-:W-:Y:S01]  /*02c0*/  IMAD.MOV.U32 R20, RZ, RZ, R12 ;  /* 0x000000ffff147224 */ /* 0x000fe200078e000c */
[C---:B------:R-:W-:Y:S01]  /*02d0*/  IADD3.X R0, PT, PT, R13.reuse, UR9, RZ, P1, !PT ;  /* 0x000000090d007c10 */ /* 0x040fe20008ffe4ff */
[----:B------:R-:W-:Y:S01]  /*02e0*/  IMAD.MOV.U32 R24, RZ, RZ, R13 ;  /* 0x000000ffff187224 */ /* 0x000fe200078e000d */
[----:B------:R-:W-:Y:S01]  /*02f0*/  IADD3.X R22, PT, PT, R13, ~UR11, RZ, P2, P3 ;  /* 0x8000000b0d167c10 */ /* 0x000fe200097e64ff */
[----:B------:R-:W-:Y:S01]  /*0300*/  IMAD.SHL.U32 R27, R5, 0x2, RZ ;  /* 0x00000002051b7824 */ /* 0x000fe200078e00ff */
[----:B------:R-:W-:Y:S01]  /*0310*/  ISETP.GE.U32.AND.EX P0, PT, RZ, UR9, PT, P0 ;  /* 0x00000009ff007c0c */ /* 0x000fe2000bf06100 */
[----:B------:R-:W-:Y:S01]  /*0320*/  IMAD.MOV.U32 R25, RZ, RZ, R0 ;  /* 0x000000ffff197224 */ /* 0x000fe200078e0000 */
[----:B------:R-:W-:Y:S01]  /*0330*/  IADD3.X R26, PT, PT, R0, ~UR11, RZ, P4, P5 ;  /* 0x8000000b001a7c10 */ /* 0x000fe2000a7ea4ff */
[----:B------:R-:W-:Y:S01]  /*0340*/  UIADD3.X UR6, UPT, UPT, UR7, UR11, URZ, UP0, !UPT ;  /* 0x0000000b07067290 */ /* 0x000fe200087fe4ff */
[C---:B------:R-:W-:Y:S01]  /*0350*/  SHF.L.U64.HI R22, R23.reuse, 0x1, R22 ;  /* 0x0000000117167819 */ /* 0x040fe20000010216 */
[----:B------:R-:W-:Y:S01]  /*0360*/  IMAD.SHL.U32 R23, R23, 0x2, RZ ;  /* 0x0000000217177824 */ /* 0x000fe200078e00ff */
[----:B------:R-:W-:Y:S01]  /*0370*/  P2R R31, PR, RZ, 0x1 ;  /* 0x00000001ff1f7803 */ /* 0x000fe20000000000 */
[----:B------:R-:W-:Y:S01]  /*0380*/  USHF.L.U32 UR15, UR8, 0x2, URZ ;  /* 0x00000002080f7899 */ /* 0x000fe200080006ff */
[----:B------:R-:W-:Y:S01]  /*0390*/  SHF.L.U64.HI R26, R5, 0x1, R26 ;  /* 0x00000001051a7819 */ /* 0x000fe2000001021a */
[----:B------:R-:W-:-:S02]  /*03a0*/  USHF.L.U64.HI UR14, UR8, 0x1, UR9 ;  /* 0x00000001080e7899 */ /* 0x000fc40008010209 */
[----:B------:R-:W-:Y:S01]  /*03b0*/  USHF.L.U32 UR4, UR8, 0x1, URZ ;  /* 0x0000000108047899 */ /* 0x000fe200080006ff */
[----:B------:R-:W0:Y:S01]  /*03c0*/  LDCU.64 UR8, c[0x0][0x3b8] ;  /* 0x00007700ff0877ac */ /* 0x000e220008000a00 */
[----:B------:R-:W-:-:S10]  /*03d0*/  UMOV UR7, 0x84 ;  /* 0x0000008400077882 */ /* 0x000fd40000000000 */
.L_x_0:
[----:B------:R-:W1:Y:S02]  /*03e0*/  S2R R2, SR_TID.X ;  /* 0x0000000000027919 */ /* 0x000e640000002100 */
[----:B-1----:R-:W-:Y:S02]  /*03f0*/  LOP3.LUT R3, R19, 0x1f, R2, 0xf8, !PT ;  /* 0x0000001f13037812 */ /* 0x002fe400078ef802 */
[----:B------:R-:W-:Y:S02]  /*0400*/  LOP3.LUT R2, R2, 0x1f, RZ, 0xc0, !PT ;  /* 0x0000001f02027812 */ /* 0x000fe400078ec0ff */
[C---:B------:R-:W-:Y:S02]  /*0410*/  IADD3 R5, P0, PT, R3.reuse, R18, RZ ;  /* 0x0000001203057210 */ /* 0x040fe40007f1e0ff */
[----:B------:R-:W-:Y:S02]  /*0420*/  IADD3 R4, P2, PT, R3, R20, RZ ;  /* 0x0000001403047210 */ /* 0x000fe40007f5e0ff */
[----:B------:R-:W-:Y:S01]  /*0430*/  IADD3 R3, PT, PT, R19, 0x20, R2 ;  /* 0x0000002013037810 */ /* 0x000fe20007ffe002 */
[----:B------:R-:W-:Y:S01]  /*0440*/  IMAD.X R6, RZ, RZ, R24, P0 ;  /* 0x000000ffff067224 */ /* 0x000fe200000e0618 */
[----:B------:R-:W-:-:S02]  /*0450*/  ISETP.GE.U32.AND P4, PT, R5, UR5, PT ;  /* 0x0000000505007c0c */ /* 0x000fc4000bf86070 */
[----:B0-----:R-:W-:Y:S02]  /*0460*/  ISETP.GE.U32.AND P0, PT, R5, UR8, PT ;  /* 0x0000000805007c0c */ /* 0x001fe4000bf06070 */
[----:B------:R-:W-:Y:S02]  /*0470*/  IADD3 R5, P1, PT, R3, R18, RZ ;  /* 0x0000001203057210 */ /* 0x000fe40007f3e0ff */
[C---:B------:R-:W-:Y:S02]  /*0480*/  ISETP.GE.U32.AND P5, PT, R4.reuse, UR5, PT ;  /* 0x0000000504007c0c */ /* 0x040fe4000bfa6070 */
[----:B------:R-:W-:Y:S01]  /*0490*/  ISETP.GE.U32.AND P3, PT, R4, UR8, PT ;  /* 0x0000000804007c0c */ /* 0x000fe2000bf66070 */
[----:B------:R-:W-:Y:S01]  /*04a0*/  IMAD.X R4, RZ, RZ, R25, P2 ;  /* 0x000000ffff047224 */ /* 0x000fe200010e0619 */
[----:B------:R-:W-:Y:S01]  /*04b0*/  ISETP.GE.U32.AND.EX P4, PT, R6, UR6, PT, P4 ;  /* 0x0000000606007c0c */ /* 0x000fe2000bf86140 */
[----:B------:R-:W-:Y:S01]  /*04c0*/  IMAD.X R7, RZ, RZ, R24, P1 ;  /* 0x000000ffff077224 */ /* 0x000fe200008e0618 */
[----:B------:R-:W-:-:S02]  /*04d0*/  ISETP.GE.U32.AND P2, PT, R5, UR5, PT ;  /* 0x0000000505007c0c */ /* 0x000fc4000bf46070 */
[----:B------:R-:W-:Y:S02]  /*04e0*/  ISETP.GE.U32.AND.EX P0, PT, R6, UR9, !P4, P0 ;  /* 0x0000000906007c0c */ /* 0x000fe4000e706100 */
[----:B------:R-:W-:Y:S02]  /*04f0*/  ISETP.GE.U32.AND P1, PT, R5, UR8, PT ;  /* 0x0000000805007c0c */ /* 0x000fe4000bf26070 */
[----:B------:R-:W-:Y:S02]  /*0500*/  ISETP.GE.U32.AND.EX P2, PT, R7, UR6, PT, P2 ;  /* 0x0000000607007c0c */ /* 0x000fe4000bf46120 */
[----:B------:R-:W-:Y:S02]  /*0510*/  IADD3 R6, P4, PT, R3, R20, RZ ;  /* 0x0000001403067210 */ /* 0x000fe40007f9e0ff */
[----:B------:R-:W-:Y:S02]  /*0520*/  ISETP.GE.U32.AND.EX P1, PT, R7, UR9, !P2, P1 ;  /* 0x0000000907007c0c */ /* 0x000fe4000d726110 */
[----:B------:R-:W-:Y:S01]  /*0530*/  ISETP.GE.U32.AND P2, PT, R6, UR5, PT ;  /* 0x0000000506007c0c */ /* 0x000fe2000bf46070 */
[----:B------:R-:W-:Y:S01]  /*0540*/  IMAD.X R7, RZ, RZ, R25, P4 ;  /* 0x000000ffff077224 */ /* 0x000fe200020e0619 */
[----:B------:R-:W-:-:S02]  /*0550*/  IADD3 R5, PT, PT, R19, 0x40, R2 ;  /* 0x0000004013057810 */ /* 0x000fc40007ffe002 */
[----:B------:R-:W-:Y:S02]  /*0560*/  P2R R34, PR, RZ, 0x2 ;  /* 0x00000002ff227803 */ /* 0x000fe40000000000 */
[----:B------:R-:W-:Y:S02]  /*0570*/  ISETP.GE.U32.AND P1, PT, R6, UR8, PT ;  /* 0x0000000806007c0c */ /* 0x000fe4000bf26070 */
[----:B------:R-:W-:Y:S02]  /*0580*/  ISETP.GE.U32.AND.EX P4, PT, R7, UR6, PT, P2 ;  /* 0x0000000607007c0c */ /* 0x000fe4000bf86120 */
[----:B------:R-:W-:Y:S02]  /*0590*/  IADD3 R6, P2, PT, R5, R18, RZ ;  /* 0x0000001205067210 */ /* 0x000fe40007f5e0ff */
[----:B------:R-:W-:Y:S02]  /*05a0*/  ISETP.GE.U32.AND.EX P4, PT, R7, UR9, !P4, P1 ;  /* 0x0000000907007c0c */ /* 0x000fe4000e786110 */
[C---:B------:R-:W-:Y:S01]  /*05b0*/  ISETP.GE.U32.AND P1, PT, R6.reuse, UR5, PT ;  /* 0x0000000506007c0c */ /* 0x040fe2000bf26070 */
[----:B------:R-:W-:Y:S01]  /*05c0*/  IMAD.X R9, RZ, RZ, R24, P2 ;  /* 0x000000ffff097224 */ /* 0x000fe200010e0618 */
[----:B------:R-:W-:-:S02]  /*05d0*/  ISETP.GE.U32.AND P2, PT, R6, UR8, PT ;  /* 0x0000000806007c0c */ /* 0x000fc4000bf46070 */
[----:B------:R-:W-:Y:S02]  /*05e0*/  IADD3 R7, PT, PT, R19, 0x60, R2 ;  /* 0x0000006013077810 */ /* 0x000fe40007ffe002 */
[C---:B------:R-:W-:Y:S02]  /*05f0*/  ISETP.GE.U32.AND.EX P1, PT, R9.reuse, UR6, PT, P1 ;  /* 0x0000000609007c0c */ /* 0x040fe4000bf26110 */
[----:B------:R-:W-:Y:S02]  /*0600*/  ISETP.GE.U32.AND.EX P5, PT, R4, UR6, PT, P5 ;  /* 0x0000000604007c0c */ /* 0x000fe4000bfa6150 */
[----:B------:R-:W-:Y:S02]  /*0610*/  ISETP.GE.U32.AND.EX P2, PT, R9, UR9, !P1, P2 ;  /* 0x0000000909007c0c */ /* 0x000fe4000cf46120 */
[----:B------:R-:W-:Y:S02]  /*0620*/  IADD3 R2, P1, PT, R7, R18, RZ ;  /* 0x0000001207027210 */ /* 0x000fe40007f3e0ff */
[----:B------:R-:W-:-:S02]  /*0630*/  P2R R32, PR, RZ, 0x4 ;  /* 0x00000004ff207803 */ /* 0x000fc40000000000 */
[C---:B------:R-:W-:Y:S01]  /*0640*/  ISETP.GE.U32.AND P2, PT, R2.reuse, UR8, PT ;  /* 0x0000000802007c0c */ /* 0x040fe2000bf46070 */
[----:B------:R-:W-:Y:S01]  /*0650*/  IMAD.X R6, RZ, RZ, R24, P1 ;  /* 0x000000ffff067224 */ /* 0x000fe200008e0618 */
[----:B------:R-:W-:Y:S02]  /*0660*/  ISETP.GE.U32.AND P1, PT, R2, UR5, PT ;  /* 0x0000000502007c0c */ /* 0x000fe4000bf26070 */
[----:B------:R-:W-:Y:S02]  /*0670*/  ISETP.GE.U32.AND.EX P3, PT, R4, UR9, !P5, P3 ;  /* 0x0000000904007c0c */ /* 0x000fe4000ef66130 */
[C---:B------:R-:W-:Y:S02]  /*0680*/  ISETP.GE.U32.AND.EX P1, PT, R6.reuse, UR6, PT, P1 ;  /* 0x0000000606007c0c */ /* 0x040fe4000bf26110 */
[----:B------:R-:W-:Y:S02]  /*0690*/  P2R R8, PR, RZ, 0x10 ;  /* 0x00000010ff087803 */ /* 0x000fe40000000000 */
[----:B------:R-:W-:-:S02]  /*06a0*/  ISETP.GE.U32.AND.EX P2, PT, R6, UR9, !P1, P2 ;  /* 0x0000000906007c0c */ /* 0x000fc4000cf46120 */
[----:B------:R-:W-:Y:S02]  /*06b0*/  IADD3 R2, P1, PT, R5, R20, RZ ;  /* 0x0000001405027210 */ /* 0x000fe40007f3e0ff */
[----:B------:R-:W-:Y:S02]  /*06c0*/  P2R R33, PR, RZ, 0x4 ;  /* 0x00000004ff217803 */ /* 0x000fe40000000000 */
[C---:B------:R-:W-:Y:S01]  /*06d0*/  ISETP.GE.U32.AND P2, PT, R2.reuse, UR8, PT ;  /* 0x0000000802007c0c */ /* 0x040fe2000bf46070 */
[----:B------:R-:W-:Y:S01]  /*06e0*/  IMAD.X R6, RZ, RZ, R25, P1 ;  /* 0x000000ffff067224 */ /* 0x000fe200008e0619 */
[----:B------:R-:W-:Y:S02]  /*06f0*/  ISETP.GE.U32.AND P1, PT, R2, UR5, PT ;  /* 0x0000000502007c0c */ /* 0x000fe4000bf26070 */
[----:B------:R-:W-:Y:S02]  /*0700*/  P2R R4, PR, RZ, 0x8 ;  /* 0x00000008ff047803 */ /* 0x000fe40000000000 */
[----:B------:R-:W-:-:S02]  /*0710*/  ISETP.GE.U32.AND.EX P1, PT, R6, UR6, PT, P1 ;  /* 0x0000000606007c0c */ /* 0x000fc4000bf26110 */
[----:B------:R-:W-:Y:S02]  /*0720*/  ISETP.NE.AND P3, PT, R31, RZ, PT ;  /* 0x000000ff1f00720c */ /* 0x000fe40003f65270 */
[----:B------:R-:W-:Y:S02]  /*0730*/  ISETP.GE.U32.AND.EX P4, PT, R6, UR9, !P1, P2 ;  /* 0x0000000906007c0c */ /* 0x000fe4000cf86120 */
[----:B------:R-:W-:Y:S02]  /*0740*/  ISETP.LT.U32.AND P2, PT, R28, UR20, PT ;  /* 0x000000141c007c0c */ /* 0x000fe4000bf41070 */
[----:B------:R-:W-:Y:S02]  /*0750*/  P2R R9, PR, RZ, 0x10 ;  /* 0x00000010ff097803 */ /* 0x000fe40000000000 */
[----:B------:R-:W-:Y:S02]  /*0760*/  ISETP.LT.U32.AND.EX P1, PT, R30, UR21, !P3, P2 ;  /* 0x000000151e007c0c */ /* 0x000fe4000df21120 */
[----:B------:R-:W-:-:S02]  /*0770*/  P2R R36, PR, RZ, 0x8 ;  /* 0x00000008ff247803 */ /* 0x000fc40000000000 */
[----:B------:R-:W-:Y:S02]  /*0780*/  PLOP3.LUT P0, PT, P1, P0, PT, 0x80, 0x8 ;  /* 0x000000000008781c */ /* 0x000fe40000f01070 */
[C---:B------:R-:W-:Y:S02]  /*0790*/  IADD3 R2, P1, PT, R7.reuse, R20, RZ ;  /* 0x0000001407027210 */ /* 0x040fe40007f3e0ff */
[----:B------:R-:W-:Y:S02]  /*07a0*/  ISETP.GE.U32.AND P5, PT, R7, UR22, PT ;  /* 0x0000001607007c0c */ /* 0x000fe4000bfa6070 */
[C---:B------:R-:W-:Y:S01]  /*07b0*/  ISETP.GE.U32.AND P4, PT, R2.reuse, UR8, PT ;  /* 0x0000000802007c0c */ /* 0x040fe2000bf86070 */
[----:B------:R-:W-:Y:S01]  /*07c0*/  IMAD.X R6, RZ, RZ, R25, P1 ;  /* 0x000000ffff067224 */ /* 0x000fe200008e0619 */
[----:B------:R-:W-:Y:S02]  /*07d0*/  ISETP.GE.U32.AND P1, PT, R2, UR5, PT ;  /* 0x0000000502007c0c */ /* 0x000fe4000bf26070 */
[----:B------:R-:W-:-:S02]  /*07e0*/  P2R R11, PR, RZ, 0x1 ;  /* 0x00000001ff0b7803 */ /* 0x000fc40000000000 */
[C---:B------:R-:W-:Y:S02]  /*07f0*/  ISETP.GE.U32.AND.EX P1, PT, R6.reuse, UR6, PT, P1 ;  /* 0x0000000606007c0c */ /* 0x040fe4000bf26110 */
[----:B------:R-:W-:Y:S02]  /*0800*/  ISETP.GE.U32.AND.EX P5, PT, RZ, UR23, PT, P5 ;  /* 0x00000017ff007c0c */ /* 0x000fe4000bfa6150 */
[----:B------:R-:W-:Y:S02]  /*0810*/  ISETP.GE.U32.AND.EX P3, PT, R6, UR9, !P1, P4 ;  /* 0x0000000906007c0c */ /* 0x000fe4000cf66140 */
[----:B------:R-:W-:Y:S02]  /*0820*/  IADD3 R35, P1, PT, R28, 0x1, RZ ;  /* 0x000000011c237810 */ /* 0x000fe40007f3e0ff */
[----:B------:R-:W-:Y:S02]  /*0830*/  @P0 IADD3 R2, P4, PT, R23, UR16, RZ ;  /* 0x0000001017020c10 */ /* 0x000fe4000ff9e0ff */
[----:B------:R-:W-:Y:S01]  /*0840*/  P2R R6, PR, RZ, 0x8 ;  /* 0x00000008ff067803 */ /* 0x000fe20000000000 */
[----:B------:R-:W-:Y:S01]  /*0850*/  IMAD.X R10, RZ, RZ, R30, P1 ;  /* 0x000000ffff0a7224 */ /* 0x000fe200008e061e */
[----:B------:R-:W-:-:S02]  /*0860*/  ISETP.GE.U32.AND P1, PT, R3, UR22, PT ;  /* 0x0000001603007c0c */ /* 0x000fc4000bf26070 */
[----:B------:R-:W-:Y:S02]  /*0870*/  @P0 IADD3.X R3, PT, PT, R22, UR17, RZ, P4, !PT ;  /* 0x0000001116030c10 */ /* 0x000fe4000a7fe4ff */
[----:B------:R-:W-:Y:S02]  /*0880*/  ISETP.GE.U32.AND.EX P1, PT, RZ, UR23, PT, P1 ;  /* 0x00000017ff007c0c */ /* 0x000fe4000bf26110 */
[----:B------:R-:W-:Y:S02]  /*0890*/  ISETP.GE.U32.AND P4, PT, R5, UR22, PT ;  /* 0x0000001605007c0c */ /* 0x000fe4000bf86070 */
[----:B------:R-:W-:Y:S02]  /*08a0*/  ISETP.LT.U32.AND.EX P3, PT, R30, UR21, !P1, P2 ;  /* 0x000000151e007c0c */ /* 0x000fe4000cf61120 */
[----:B------:R-:W-:Y:S02]  /*08b0*/  ISETP.GE.U32.AND.EX P4, PT, RZ, UR23, PT, P4 ;  /* 0x00000017ff007c0c */ /* 0x000fe4000bf86140 */
[----:B------:R-:W-:-:S02]  /*08c0*/  ISETP.NE.AND P0, PT, R34, RZ, PT ;  /* 0x000000ff2200720c */ /* 0x000fc40003f05270 */
[----:B------:R-:W-:Y:S02]  /*08d0*/  P2R R34, PR, RZ, 0x8 ;  /* 0x00000008ff227803 */ /* 0x000fe40000000000 */
[C---:B------:R-:W-:Y:S02]  /*08e0*/  ISETP.LT.U32.AND.EX P3, PT, R30.reuse, UR21, !P4, P2 ;  /* 0x000000151e007c0c */ /* 0x040fe4000e761120 */
[----:B------:R-:W-:Y:S02]  /*08f0*/  ISETP.LT.U32.AND P6, PT, R35, UR20, PT ;  /* 0x0000001423007c0c */ /* 0x000fe4000bfc1070 */
[----:B------:R-:W-:Y:S02]  /*0900*/  ISETP.LT.U32.AND.EX P2, PT, R30, UR21, !P5, P2 ;  /* 0x000000151e007c0c */ /* 0x000fe4000ef41120 */
[----:B------:R-:W-:Y:S02]  /*0910*/  P2R R35, PR, RZ, 0x8 ;  /* 0x00000008ff237803 */ /* 0x000fe40000000000 */
[----:B------:R-:W-:-:S02]  /*0920*/  ISETP.NE.AND P3, PT, R36, RZ, PT ;  /* 0x000000ff2400720c */ /* 0x000fc40003f65270 */
[----:B------:R-:W-:Y:S02]  /*0930*/  P2R R36, PR, RZ, 0x4 ;  /* 0x00000004ff247803 */ /* 0x000fe40000000000 */
[C---:B------:R-:W-:Y:S02]  /*0940*/  ISETP.LT.U32.AND.EX P1, PT, R10.reuse, UR21, !P1, P6 ;  /* 0x000000150a007c0c */ /* 0x040fe4000cf21160 */
[C---:B------:R-:W-:Y:S02]  /*0950*/  ISETP.LT.U32.AND.EX P2, PT, R10.reuse, UR21, !P4, P6 ;  /* 0x000000150a007c0c */ /* 0x040fe4000e741160 */
[C---:B------:R-:W-:Y:S02]  /*0960*/  ISETP.LT.U32.AND.EX P5, PT, R10.reuse, UR21, !P5, P6 ;  /* 0x000000150a007c0c */ /* 0x040fe4000efa1160 */
[----:B------:R-:W-:Y:S02]  /*0970*/  ISETP.LT.U32.AND.EX P6, PT, R10, UR21, !P3, P6 ;  /* 0x000000150a007c0c */ /* 0x000fe4000dfc1160 */
[----:B------:R-:W-:-:S02]  /*0980*/  ISETP.NE.AND P3, PT, R4, RZ, PT ;  /* 0x000000ff0400720c */ /* 0x000fc40003f65270 */
[----:B------:R-:W-:Y:S02]  /*0990*/  P2R R5, PR, RZ, 0x4 ;  /* 0x00000004ff057803 */ /* 0x000fe40000000000 */
[----:B------:R-:W-:Y:S02]  /*09a0*/  PLOP3.LUT P3, PT, P6, P3, PT, 0x80, 0x8 ;  /* 0x000000000008781c */ /* 0x000fe40003767070 */
[----:B------:R-:W-:Y:S02]  /*09b0*/  ISETP.NE.AND P6, PT, R34, RZ, PT ;  /* 0x000000ff2200720c */ /* 0x000fe40003fc5270 */
[----:B------:R-:W-:Y:S02]  /*09c0*/  ISETP.NE.AND P2, PT, R33, RZ, PT ;  /* 0x000000ff2100720c */ /* 0x000fe40003f45270 */
[----:B------:R-:W-:Y:S02]  /*09d0*/  PLOP3.LUT P6, PT, P6, P0, PT, 0x80, 0x8 ;  /* 0x000000000008781c */ /* 0x000fe400037c1070 */
[----:B------:R-:W-:-:S02]  /*09e0*/  ISETP.NE.AND P0, PT, R11, RZ, PT ;  /* 0x000000ff0b00720c */ /* 0x000fc40003f05270 */
[----:B------:R-:W-:Y:S02]  /*09f0*/  P2R R7, PR, RZ, 0x4 ;  /* 0x00000004ff077803 */ /* 0x000fe40000000000 */
[----:B------:R-:W-:Y:S02]  /*0a00*/  ISETP.NE.AND P2, PT, R32, RZ, PT ;  /* 0x000000ff2000720c */ /* 0x000fe40003f45270 */
[----:B------:R-:W-:Y:S02]  /*0a10*/  P2R R33, PR, RZ, 0x20 ;  /* 0x00000020ff217803 */ /* 0x000fe40000000000 */
[----:B------:R-:W-:Y:S02]  /*0a20*/  P2R R32, PR, RZ, 0x4 ;  /* 0x00000004ff207803 */ /* 0x000fe40000000000 */
[----:B------:R-:W-:Y:S02]  /*0a30*/  ISETP.NE.AND P2, PT, R8, RZ, PT ;  /* 0x000000ff0800720c */ /* 0x000fe40003f45270 */
[----:B------:R-:W-:Y:S01]  /*0a40*/  ISETP.NE.AND P5, PT, R35, RZ, PT ;  /* 0x000000ff2300720c */ /* 0x000fe20003fa5270 */
[----:B------:R-:W2:Y:S01]  /*0a50*/  @P0 LDG.E.U16 R2, desc[UR12][R2.64] ;  /* 0x0000000c02020981 */ /* 0x000ea2000c1e1500 */
[----:B------:R-:W-:-:S02]  /*0a60*/  PLOP3.LUT P1, PT, P1, P2, PT, 0x80, 0x8 ;  /* 0x000000000008781c */ /* 0x000fc40000f25070 */
[----:B------:R-:W-:Y:S02]  /*0a70*/  ISETP.NE.AND P2, PT, R32, RZ, PT ;  /* 0x000000ff2000720c */ /* 0x000fe40003f45270 */
[----:B------:R-:W-:Y:S02]  /*0a80*/  ISETP.NE.AND P4, PT, R36, RZ, PT ;  /* 0x000000ff2400720c */ /* 0x000fe40003f85270 */
[----:B------:R-:W-:Y:S02]  /*0a90*/  PLOP3.LUT P5, PT, P5, P2, PT, 0x80, 0x8 ;  /* 0x000000000008781c */ /* 0x000fe40002fa5070 */
[----:B------:R-:W-:Y:S02]  /*0aa0*/  ISETP.NE.AND P2, PT, R7, RZ, PT ;  /* 0x000000ff0700720c */ /* 0x000fe40003f45270 */
[----:B------:R-:W-:Y:S02]  /*0ab0*/  P2R R10, PR, RZ, 0x8 ;  /* 0x00000008ff0a7803 */ /* 0x000fe40000000000 */
[----:B------:R-:W-:-:S02]  /*0ac0*/  PLOP3.LUT P4, PT, P4, P2, PT, 0x80, 0x8 ;  /* 0x000000000008781c */ /* 0x000fc40002785070 */
[----:B------:R-:W-:Y:S02]  /*0ad0*/  ISETP.NE.AND P3, PT, R9, RZ, PT ;  /* 0x000000ff0900720c */ /* 0x000fe40003f65270 */
[----:B------:R-:W-:-:S04]  /*0ae0*/  ISETP.NE.AND P2, PT, R5, RZ, PT ;  /* 0x000000ff0500720c */ /* 0x000fc80003f45270 */
[----:B------:R-:W-:Y:S02]  /*0af0*/  PLOP3.LUT P2, PT, P2, P3, PT, 0x80, 0x8 ;  /* 0x000000000008781c */ /* 0x000fe40001747070 */
[----:B------:R-:W-:Y:S02]  /*0b00*/  ISETP.NE.AND P3, PT, R10, RZ, PT ;  /* 0x000000ff0a00720c */ /* 0x000fe40003f65270 */
[----:B------:R-:W-:Y:S02]  /*0b10*/  @P0 PRMT R16, RZ, 0x7610, R16 ;  /* 0x00007610ff100816 */ /* 0x000fe40000000010 */
[----:B------:R-:W-:Y:S02]  /*0b20*/  P2R R34, PR, RZ, 0x4 ;  /* 0x00000004ff227803 */ /* 0x000fe40000000000 */
[----:B------:R-:W-:Y:S01]  /*0b30*/  ISETP.NE.AND P2, PT, R6, RZ, PT ;  /* 0x000000ff0600720c */ /* 0x000fe20003f45270 */
[----:B--2---:R-:W-:-:S04]  /*0b40*/  @P0 IMAD.U32 R4, R2, 0x10000, RZ ;  /* 0x0001000002040824 */ /* 0x004fc800078e00ff */
[----:B-----5:R-:W-:-:S05]  /*0b50*/  @P0 FMUL R4, R17, R4 ;  /* 0x0000000411040220 */ /* 0x020fca0000400000 */
[----:B------:R-:W-:-:S05]  /*0b60*/  @P0 F2FP.SATFINITE.E4M3.F32.PACK_AB_MERGE_C R8, RZ, R4, RZ ;  /* 0x00000004ff08023e */ /* 0x000fca00048070ff */
[----:B------:R0:W-:Y:S01]  /*0b70*/  @P0 STS.U8 [R21+-0x84], R8 ;  /* 0xffff7c0815000388 */ /* 0x0001e20000000000 */
[----:B------:R-:W-:-:S04]  /*0b80*/  ISETP.NE.AND P0, PT, R33, RZ, PT ;  /* 0x000000ff2100720c */ /* 0x000fc80003f05270 */
[----:B------:R-:W-:Y:S02]  /*0b90*/  PLOP3.LUT P0, PT, P0, P2, PT, 0x80, 0x8 ;  /* 0x000000000008781c */ /* 0x000fe40000705070 */
[----:B------:R-:W-:-:S04]  /*0ba0*/  @P3 IADD3 R4, P2, PT, R27, UR16, RZ ;  /* 0x000000101b043c10 */ /* 0x000fc8000ff5e0ff */
[----:B------:R-:W-:Y:S02]  /*0bb0*/  @P3 IADD3.X R5, PT, PT, R26, UR17, RZ, P2, !PT ;  /* 0x000000111a053c10 */ /* 0x000fe400097fe4ff */
[----:B------:R-:W-:Y:S02]  /*0bc0*/  @P6 IADD3 R6, P2, PT, R23, UR16, RZ ;  /* 0x0000001017066c10 */ /* 0x000fe4000ff5e0ff */
[----:B------:R-:W-:Y:S01]  /*0bd0*/  @P6 PRMT R16, RZ, 0x7610, R16 ;  /* 0x00007610ff106816 */ /* 0x000fe20000000010 */
[----:B------:R1:W2:Y:S01]  /*0be0*/  @P3 LDG.E.U16 R32, desc[UR12][R4.64] ;  /* 0x0000000c04203981 */ /* 0x0002a2000c1e1500 */
[----:B------:R-:W-:-:S05]  /*0bf0*/  @P6 IADD3.X R7, PT, PT, R22, UR17, RZ, P2, !PT ;  /* 0x0000001116076c10 */ /* 0x000fca00097fe4ff */
[----:B------:R-:W3:Y:S01]  /*0c00*/  @P6 LDG.E.U16 R6, desc[UR12][R6.64+0x40] ;  /* 0x0000400c06066981 */ /* 0x000ee2000c1e1500 */
[----:B------:R-:W-:-:S04]  /*0c10*/  @P1 IADD3 R2, P2, PT, R27, UR16, RZ ;  /* 0x000000101b021c10 */ /* 0x000fc8000ff5e0ff */
[----:B------:R-:W-:Y:S02]  /*0c20*/  @P1 IADD3.X R3, PT, PT, R26, UR17, RZ, P2, !PT ;  /* 0x000000111a031c10 */ /* 0x000fe400097fe4ff */
[----:B0-----:R-:W-:-:S03]  /*0c30*/  @P5 IADD3 R8, P2, PT, R23, UR16, RZ ;  /* 0x0000001017085c10 */ /* 0x001fc6000ff5e0ff */
[----:B------:R0:W4:Y:S01]  /*0c40*/  @P1 LDG.E.U16 R33, desc[UR12][R2.64+0x40] ;  /* 0x0000400c02211981 */ /* 0x000122000c1e1500 */
[----:B------:R-:W-:Y:S02]  /*0c50*/  @P5 IADD3.X R9, PT, PT, R22, UR17, RZ, P2, !PT ;  /* 0x0000001116095c10 */ /* 0x000fe400097fe4ff */
[----:B------:R-:W-:-:S03]  /*0c60*/  @P4 IADD3 R10, P2, PT, R23, UR16, RZ ;  /* 0x00000010170a4c10 */ /* 0x000fc6000ff5e0ff */
[----:B------:R-:W4:Y:S01]  /*0c70*/  @P5 LDG.E.U16 R8, desc[UR12][R8.64+0x80] ;  /* 0x0000800c08085981 */ /* 0x000f22000c1e1500 */
[----:B------:R-:W-:Y:S02]  /*0c80*/  @P4 IADD3.X R11, PT, PT, R22, UR17, RZ, P2, !PT ;  /* 0x00000011160b4c10 */ /* 0x000fe400097fe4ff */
[----:B------:R-:W-:-:S03]  /*0c90*/  ISETP.NE.AND P2, PT, R34, RZ, PT ;  /* 0x000000ff2200720c */ /* 0x000fc60003f45270 */
[----:B------:R-:W2:Y:S01]  /*0ca0*/  @P4 LDG.E.U16 R10, desc[UR12][R10.64+0xc0] ;  /* 0x0000c00c0a0a4981 */ /* 0x000ea2000c1e1500 */
[----:B---3--:R-:W-:-:S04]  /*0cb0*/  @P6 IMAD.U32 R34, R6, 0x10000, RZ ;  /* 0x0001000006226824 */ /* 0x008fc800078e00ff */
[----:B------:R-:W-:-:S05]  /*0cc0*/  @P6 FMUL R34, R17, R34 ;  /* 0x0000002211226220 */ /* 0x000fca0000400000 */
[----:B------:R-:W-:-:S05]  /*0cd0*/  @P6 F2FP.SATFINITE.E4M3.F32.PACK_AB_MERGE_C R34, RZ, R34, RZ ;  /* 0x00000022ff22623e */ /* 0x000fca00048070ff */
[----:B------:R3:W-:Y:S01]  /*0ce0*/  @P6 STS.U8 [R21+-0x64], R34 ;  /* 0xffff9c2215006388 */ /* 0x0007e20000000000 */
[----:B-1----:R-:W-:-:S04]  /*0cf0*/  @P2 IADD3 R4, P6, PT, R27, UR16, RZ ;  /* 0x000000101b042c10 */ /* 0x002fc8000ffde0ff */
[----:B------:R-:W-:Y:S02]  /*0d00*/  @P2 IADD3.X R5, PT, PT, R26, UR17, RZ, P6, !PT ;  /* 0x000000111a052c10 */ /* 0x000fe4000b7fe4ff */
[----:B0-----:R-:W-:-:S03]  /*0d10*/  @P0 IADD3 R2, P6, PT, R27, UR16, RZ ;  /* 0x000000101b020c10 */ /* 0x001fc6000ffde0ff */
[----:B------:R-:W3:Y:S01]  /*0d20*/  @P2 LDG.E.U16 R4, desc[UR12][R4.64+0x80] ;  /* 0x0000800c04042981 */ /* 0x000ee2000c1e1500 */
[----:B------:R-:W-:-:S05]  /*0d30*/  @P0 IADD3.X R3, PT, PT, R26, UR17, RZ, P6, !PT ;  /* 0x000000111a030c10 */ /* 0x000fca000b7fe4ff */
[----:B------:R-:W3:Y:S01]  /*0d40*/  @P0 LDG.E.U16 R2, desc[UR12][R2.64+0xc0] ;  /* 0x0000c00c02020981 */ /* 0x000ee2000c1e1500 */
[----:B--2---:R-:W-:Y:S01]  /*0d50*/  @P4 IMAD.U32 R10, R10, 0x10000, RZ ;  /* 0x000100000a0a4824 */ /* 0x004fe200078e00ff */
[----:B------:R-:W-:Y:S01]  /*0d60*/  @P5 PRMT R16, RZ, 0x7610, R16 ;  /* 0x00007610ff105816 */ /* 0x000fe20000000010 */
[----:B------:R-:W-:Y:S02]  /*0d70*/  @P3 IMAD.U32 R32, R32, 0x10000, RZ ;  /* 0x0001000020203824 */ /* 0x000fe400078e00ff */
[----:B----4-:R-:W-:Y:S02]  /*0d80*/  @P1 IMAD.U32 R6, R33, 0x10000, RZ ;  /* 0x0001000021061824 */ /* 0x010fe400078e00ff */
[C---:B------:R-:W-:Y:S01]  /*0d90*/  @P4 FMUL R10, R17.reuse, R10 ;  /* 0x0000000a110a4220 */ /* 0x040fe20000400000 */
[----:B------:R-:W-:Y:S01]  /*0da0*/  @P4 PRMT R16, RZ, 0x7610, R16 ;  /* 0x00007610ff104816 */ /* 0x000fe20000000010 */
[C---:B------:R-:W-:Y:S01]  /*0db0*/  @P3 FMUL R32, R17.reuse, R32 ;  /* 0x0000002011203220 */ /* 0x040fe20000400000 */
[----:B------:R-:W-:Y:S01]  /*0dc0*/  @P1 FMUL R6, R17, R6 ;  /* 0x0000000611061220 */ /* 0x000fe20000400000 */
[----:B------:R-:W-:Y:S01]  /*0dd0*/  @P5 IMAD.U32 R8, R8, 0x10000, RZ ;  /* 0x0001000008085824 */ /* 0x000fe200078e00ff */
[----:B------:R-:W-:Y:S01]  /*0de0*/  UIADD3 UR7, UPT, UPT, UR7, 0x108, URZ ;  /* 0x0000010807077890 */ /* 0x000fe2000fffe0ff */
[----:B------:R-:W-:-:S02]  /*0df0*/  @P3 PRMT R16, RZ, 0x7610, R16 ;  /* 0x00007610ff103816 */ /* 0x000fc40000000010 */
[----:B------:R-:W-:Y:S01]  /*0e00*/  @P5 FMUL R8, R17, R8 ;  /* 0x0000000811085220 */ /* 0x000fe20000400000 */
[----:B------:R-:W-:Y:S01]  /*0e10*/  @P4 F2FP.SATFINITE.E4M3.F32.PACK_AB_MERGE_C R10, RZ, R10, RZ ;  /* 0x0000000aff0a423e */ /* 0x000fe200048070ff */
[----:B------:R-:W-:Y:S01]  /*0e20*/  UISETP.NE.AND UP0, UPT, UR7, 0x8c4, UPT ;  /* 0x000008c40700788c */ /* 0x000fe2000bf05270 */
[----:B------:R-:W-:Y:S02]  /*0e30*/  @P3 F2FP.SATFINITE.E4M3.F32.PACK_AB_MERGE_C R32, RZ, R32, RZ ;  /* 0x00000020ff20323e */ /* 0x000fe400048070ff */
[----:B------:R-:W-:Y:S02]  /*0e40*/  @P1 F2FP.SATFINITE.E4M3.F32.PACK_AB_MERGE_C R6, RZ, R6, RZ ;  /* 0x00000006ff06123e */ /* 0x000fe400048070ff */
[----:B------:R-:W-:Y:S01]  /*0e50*/  @P1 PRMT R16, RZ, 0x7610, R16 ;  /* 0x00007610ff101816 */ /* 0x000fe20000000010 */
[----:B------:R-:W-:Y:S01]  /*0e60*/  @P4 STS.U8 [R21+-0x24], R10 ;  /* 0xffffdc0a15004388 */ /* 0x000fe20000000000 */
[----:B------:R-:W-:Y:S02]  /*0e70*/  @P5 F2FP.SATFINITE.E4M3.F32.PACK_AB_MERGE_C R8, RZ, R8, RZ ;  /* 0x00000008ff08523e */ /* 0x000fe400048070ff */
[----:B------:R-:W-:Y:S01]  /*0e80*/  IADD3 R28, P4, PT, R28, 0x2, RZ ;  /* 0x000000021c1c7810 */ /* 0x000fe20007f9e0ff */
[----:B------:R-:W-:Y:S01]  /*0e90*/  @P3 STS.U8 [R21], R32 ;  /* 0x0000002015003388 */ /* 0x000fe20000000000 */
[----:B------:R-:W-:-:S02]  /*0ea0*/  IADD3 R20, P3, PT, R20, UR4, RZ ;  /* 0x0000000414147c10 */ /* 0x000fc4000ff7e0ff */
[----:B------:R-:W-:Y:S01]  /*0eb0*/  @P2 PRMT R16, RZ, 0x7610, R16 ;  /* 0x00007610ff102816 */ /* 0x000fe20000000010 */
[----:B------:R-:W-:Y:S01]  /*0ec0*/  @P1 STS.U8 [R21+0x20], R6 ;  /* 0x0000200615001388 */ /* 0x000fe20000000000 */
[----:B------:R-:W-:Y:S01]  /*0ed0*/  IADD3 R18, P1, PT, R18, UR4, RZ ;  /* 0x0000000412127c10 */ /* 0x000fe2000ff3e0ff */
[----:B------:R-:W-:Y:S01]  /*0ee0*/  UIADD3 UR16, UP1, UPT, UR16, UR15, URZ ;  /* 0x0000000f10107290 */ /* 0x000fe2000ff3e0ff */
[----:B------:R-:W-:Y:S01]  /*0ef0*/  IADD3.X R25, PT, PT, R25, UR14, RZ, P3, !PT ;  /* 0x0000000e19197c10 */ /* 0x000fe20009ffe4ff */
[----:B------:R-:W-:Y:S01]  /*0f00*/  @P5 STS.U8 [R21+-0x44], R8 ;  /* 0xffffbc0815005388 */ /* 0x000fe20000000000 */
[----:B------:R-:W-:Y:S01]  /*0f10*/  IADD3.X R24, PT, PT, R24, UR14, RZ, P1, !PT ;  /* 0x0000000e18187c10 */ /* 0x000fe20008ffe4ff */
[----:B------:R-:W-:Y:S01]  /*0f20*/  IMAD.X R30, RZ, RZ, R30, P4 ;  /* 0x000000ffff1e7224 */ /* 0x000fe200020e061e */
[----:B------:R-:W-:Y:S01]  /*0f30*/  @P0 PRMT R16, RZ, 0x7610, R16 ;  /* 0x00007610ff100816 */ /* 0x000fe20000000010 */
[----:B------:R-:W-:Y:S01]  /*0f40*/  UIADD3.X UR17, UPT, UPT, UR17, UR18, URZ, UP1, !UPT ;  /* 0x0000001211117290 */ /* 0x000fe20008ffe4ff */
[----:B---3--:R-:W-:-:S02]  /*0f50*/  @P2 IMAD.U32 R34, R4, 0x10000, RZ ;  /* 0x0001000004222824 */ /* 0x008fc400078e00ff */
[----:B------:R-:W-:Y:S02]  /*0f60*/  @P0 IMAD.U32 R36, R2, 0x10000, RZ ;  /* 0x0001000002240824 */ /* 0x000fe400078e00ff */
[C---:B------:R-:W-:Y:S02]  /*0f70*/  @P2 FMUL R34, R17.reuse, R34 ;  /* 0x0000002211222220 */ /* 0x040fe40000400000 */
[----:B------:R-:W-:-:S03]  /*0f80*/  @P0 FMUL R36, R17, R36 ;  /* 0x0000002411240220 */ /* 0x000fc60000400000 */
[----:B------:R-:W-:Y:S02]  /*0f90*/  @P2 F2FP.SATFINITE.E4M3.F32.PACK_AB_MERGE_C R34, RZ, R34, RZ ;  /* 0x00000022ff22223e */ /* 0x000fe400048070ff */
[----:B------:R-:W-:-:S03]  /*0fa0*/  @P0 F2FP.SATFINITE.E4M3.F32.PACK_AB_MERGE_C R36, RZ, R36, RZ ;  /* 0x00000024ff24023e */ /* 0x000fc600048070ff */
[----:B------:R-:W-:Y:S04]  /*0fb0*/  @P2 STS.U8 [R21+0x40], R34 ;  /* 0x0000402215002388 */ /* 0x000fe80000000000 */
[----:B------:R0:W-:Y:S02]  /*0fc0*/  @P0 STS.U8 [R21+0x60], R36 ;  /* 0x0000602415000388 */ /* 0x0001e40000000000 */
[----:B0-----:R-:W-:Y:S01]  /*0fd0*/  VIADD R21, R21, 0x108 ;  /* 0x0000010815157836 */ /* 0x001fe20000000000 */
[----:B------:R-:W-:Y:S06]  /*0fe0*/  BRA.U UP0, `(.L_x_0) ;  /* 0xfffffff100fc7547 */ /* 0x000fec000b83ffff */
[C---:B------:R-:W-:Y:S02]  /*0ff0*/  LOP3.LUT R2, R16.reuse, 0xff, RZ, 0xc0, !PT ;  /* 0x000000ff10027812 */ /* 0x040fe400078ec0ff */
[----:B------:R-:W-:-:S04]  /*1000*/  LOP3.LUT P0, RZ, R16, 0xff, RZ, 0xc0, !PT ;  /* 0x000000ff10ff7812 */ /* 0x000fc8000780c0ff */
[----:B------:R-:W0:Y:S02]  /*1010*/  SHFL.DOWN PT, R2, R2, 0x10, 0x1f ;  /* 0x0a001f0002027f89 */ /* 0x000e2400000e0000 */
[----:B0-----:R-:W-:-:S04]  /*1020*/  ISETP.NE.AND P0, PT, R2, RZ, P0 ;  /* 0x000000ff0200720c */ /* 0x001fc80000705270 */
[----:B------:R-:W-:-:S06]  /*1030*/  SEL R3, RZ, 0x1, !P0 ;  /* 0x00000001ff037807 */ /* 0x000fcc0004000000 */
        /* <DEDUP_REMOVED lines=12> */
[----:B------:R-:W0:Y:S02]  /*1100*/  SHFL.IDX PT, R3, R3, RZ, 0x1f ;  /* 0x00001fff03037589 */ /* 0x000e2400000e0000 */
[----:B0-----:R-:W-:-:S13]  /*1110*/  ISETP.NE.AND P0, PT, R3, RZ, PT ;  /* 0x000000ff0300720c */ /* 0x001fda0003f05270 */
[----:B------:R-:W-:Y:S05]  /*1120*/  @P0 EXIT ;  /* 0x000000000000094d */ /* 0x000fea0003800000 */
[----:B------:R-:W0:Y:S01]  /*1130*/  S2R R8, SR_TID.X ;  /* 0x0000000000087919 */ /* 0x000e220000002100 */
[----:B------:R-:W1:Y:S01]  /*1140*/  LDC.64 R4, c[0x0][0x3b0] ;  /* 0x0000ec00ff047b82 */ /* 0x000e620000000a00 */
[C---:B------:R-:W-:Y:S01]  /*1150*/  IADD3 R7, P0, PT, R15.reuse, 0x3, RZ ;  /* 0x000000030f077810 */ /* 0x040fe20007f1e0ff */
[----:B------:R-:W2:Y:S04]  /*1160*/  LDCU.64 UR6, c[0x0][0x388] ;  /* 0x00007100ff0677ac */ /* 0x000ea80008000a00 */
[--C-:B------:R-:W-:Y:S01]  /*1170*/  IMAD.X R3, RZ, RZ, R29.reuse, P0 ;  /* 0x000000ffff037224 */ /* 0x100fe200000e061d */
[----:B------:R-:W3:Y:S01]  /*1180*/  LDCU UR10, c[0x0][0x3b0] ;  /* 0x00007600ff0a77ac */ /* 0x000ee20008000800 */
[----:B------:R-:W4:Y:S01]  /*1190*/  S2UR UR5, SR_CgaCtaId ;  /* 0x00000000000579c3 */ /* 0x000f220000008800 */
[----:B------:R-:W-:Y:S01]  /*11a0*/  IADD3 R17, P0, PT, R15, 0x2, RZ ;  /* 0x000000020f117810 */ /* 0x000fe20007f1e0ff */
[----:B------:R-:W-:Y:S01]  /*11b0*/  UMOV UR4, 0x400 ;  /* 0x0000040000047882 */ /* 0x000fe20000000000 */
[----:B------:R-:W0:Y:S03]  /*11c0*/  LDCU.64 UR16, c[0x0][0x3b0] ;  /* 0x00007600ff1077ac */ /* 0x000e260008000a00 */
[----:B------:R-:W-:-:S02]  /*11d0*/  IMAD.X R9, RZ, RZ, R29, P0 ;  /* 0x000000ffff097224 */ /* 0x000fc400000e061d */
[-C--:B-1----:R-:W-:Y:S02]  /*11e0*/  IMAD R6, R3, R4.reuse, RZ ;  /* 0x0000000403067224 */ /* 0x082fe400078e02ff */
[----:B------:R-:W-:Y:S02]  /*11f0*/  IMAD.MOV.U32 R3, RZ, RZ, RZ ;  /* 0x000000ffff037224 */ /* 0x000fe400078e00ff */
[----:B------:R-:W-:Y:S02]  /*1200*/  IMAD R18, R9, R4, RZ ;  /* 0x0000000409127224 */ /* 0x000fe400078e02ff */
[----:B0-----:R-:W-:Y:S01]  /*1210*/  IMAD.SHL.U32 R2, R8, 0x4, RZ ;  /* 0x0000000408027824 */ /* 0x001fe200078e00ff */
[--C-:B------:R-:W-:Y:S01]  /*1220*/  SHF.R.U32.HI R11, RZ, 0x1, R8.reuse ;  /* 0x00000001ff0b7819 */ /* 0x100fe20000011608 */
[----:B----4-:R-:W-:Y:S01]  /*1230*/  ULEA UR4, UR5, UR4, 0x18 ;  /* 0x0000000405047291 */ /* 0x010fe2000f8ec0ff */
[----:B------:R-:W-:Y:S01]  /*1240*/  SHF.R.U32.HI R8, RZ, 0x5, R8 ;  /* 0x00000005ff087819 */ /* 0x000fe20000011608 */
[----:B------:R-:W-:Y:S01]  /*1250*/  UIADD3 UR5, UP0, UPT, URZ, -UR8, URZ ;  /* 0x80000008ff057290 */ /* 0x000fe2000ff1e0ff */
[----:B------:R-:W-:-:S02]  /*1260*/  LOP3.LUT R10, R2, 0x7c, RZ, 0xc0, !PT ;  /* 0x0000007c020a7812 */ /* 0x000fc400078ec0ff */
[----:B------:R-:W-:Y:S01]  /*1270*/  LOP3.LUT R11, R11, 0x70, RZ, 0xc0, !PT ;  /* 0x000000700b0b7812 */ /* 0x000fe200078ec0ff */
[----:B------:R-:W-:Y:S02]  /*1280*/  IMAD R21, R8, 0x840, RZ ;  /* 0x0000084008157824 */ /* 0x000fe400078e02ff */
[----:B------:R-:W-:Y:S02]  /*1290*/  IMAD.IADD R2, R19, 0x1, R10 ;  /* 0x0000000113027824 */ /* 0x000fe400078e020a */
[C---:B------:R-:W-:Y:S02]  /*12a0*/  IMAD R19, R7.reuse, R5, R6 ;  /* 0x0000000507137224 */ /* 0x040fe400078e0206 */
[----:B------:R-:W-:-:S04]  /*12b0*/  IMAD.WIDE.U32 R6, R7, R4, R2 ;  /* 0x0000000407067225 */ /* 0x000fc800078e0002 */
[----:B------:R-:W-:Y:S01]  /*12c0*/  IMAD.WIDE.U32 R8, R17, R4, R2 ;  /* 0x0000000411087225 */ /* 0x000fe200078e0002 */
[----:B--2---:R-:W-:-:S03]  /*12d0*/  IADD3 R16, P0, PT, R6, UR6, RZ ;  /* 0x0000000606107c10 */ /* 0x004fc6000ff1e0ff */
[----:B------:R-:W-:Y:S01]  /*12e0*/  IMAD R14, R14, 0x80, R11 ;  /* 0x000000800e0e7824 */ /* 0x000fe200078e020b */
[----:B------:R-:W-:Y:S01]  /*12f0*/  IADD3.X R6, PT, PT, R7, UR7, R19, P0, !PT ;  /* 0x0000000707067c10 */ /* 0x000fe200087fe413 */
[-C--:B------:R-:W-:Y:S01]  /*1300*/  IMAD R17, R17, R5.reuse, R18 ;  /* 0x0000000511117224 */ /* 0x080fe200078e0212 */
[----:B------:R-:W-:Y:S01]  /*1310*/  ISETP.GT.U32.AND P0, PT, R2, R4, PT ;  /* 0x000000040200720c */ /* 0x000fe20003f04070 */
[----:B---3--:R-:W-:Y:S01]  /*1320*/  IMAD R19, R14, UR10, RZ ;  /* 0x0000000a0e137c24 */ /* 0x008fe2000f8e02ff */
[----:B------:R-:W-:Y:S01]  /*1330*/  IADD3 R18, P1, PT, R8, UR6, RZ ;  /* 0x0000000608127c10 */ /* 0x000fe2000ff3e0ff */
[----:B------:R-:W0:Y:S01]  /*1340*/  LDCU.64 UR10, c[0x0][0x3a8] ;  /* 0x00007500ff0a77ac */ /* 0x000e220008000a00 */
[----:B------:R-:W-:Y:S02]  /*1350*/  ISETP.GT.U32.AND.EX P0, PT, RZ, R5, PT, P0 ;  /* 0x00000005ff00720c */ /* 0x000fe40003f04100 */
[----:B------:R-:W-:Y:S02]  /*1360*/  IADD3.X R7, PT, PT, R9, UR7, R17, P1, !PT ;  /* 0x0000000709077c10 */ /* 0x000fe40008ffe411 */
[----:B------:R-:W-:-:S02]  /*1370*/  IADD3 R8, P3, PT, R2, R12, RZ ;  /* 0x0000000c02087210 */ /* 0x000fc40007f7e0ff */
[C---:B------:R-:W-:Y:S02]  /*1380*/  IADD3 R9, P2, PT, R2.reuse, R19, RZ ;  /* 0x0000001302097210 */ /* 0x040fe40007f5e0ff */
[----:B------:R-:W-:Y:S02]  /*1390*/  SEL R17, R2, R4, P0 ;  /* 0x0000000402117207 */ /* 0x000fe40000000000 */
[----:B------:R-:W-:Y:S01]  /*13a0*/  IADD3 R11, PT, PT, R21, UR4, R10 ;  /* 0x00000004150b7c10 */ /* 0x000fe2000fffe00a */
[----:B------:R-:W-:Y:S01]  /*13b0*/  UMOV UR4, 0x108 ;  /* 0x0000010800047882 */ /* 0x000fe20000000000 */
[----:B------:R-:W-:Y:S02]  /*13c0*/  IADD3 R8, P4, PT, R8, UR6, RZ ;  /* 0x0000000608087c10 */ /* 0x000fe4000ff9e0ff */
[----:B------:R-:W-:Y:S01]  /*13d0*/  IADD3 R9, P5, PT, R9, UR6, RZ ;  /* 0x0000000609097c10 */ /* 0x000fe2000ffbe0ff */
[----:B------:R-:W-:Y:S01]  /*13e0*/  VIADD R11, R11, 0x108 ;  /* 0x000001080b0b7836 */ /* 0x000fe20000000000 */
[----:B------:R-:W-:Y:S01]  /*13f0*/  IADD3 R10, P1, PT, -R2, R17, RZ ;  /* 0x00000011020a7210 */ /* 0x000fe20007f3e1ff */
[----:B------:R-:W-:Y:S01]  /*1400*/  UIADD3.X UR6, UPT, UPT, URZ, ~UR9, URZ, UP0, !UPT ;  /* 0x80000009ff067290 */ /* 0x000fe200087fe4ff */
[----:B------:R-:W-:-:S02]  /*1410*/  SEL R12, R5, RZ, !P0 ;  /* 0x000000ff050c7207 */ /* 0x000fc40004000000 */
[----:B------:R-:W-:Y:S02]  /*1420*/  IADD3.X R0, PT, PT, RZ, UR7, R0, P4, P3 ;  /* 0x00000007ff007c10 */ /* 0x000fe4000a7e6400 */
[----:B------:R-:W-:Y:S02]  /*1430*/  IADD3.X R13, PT, PT, RZ, UR7, R13, P5, P2 ;  /* 0x00000007ff0d7c10 */ /* 0x000fe4000afe440d */
[----:B0-----:R-:W-:-:S07]  /*1440*/  IADD3.X R12, PT, PT, R12, -0x1, RZ, P1, !PT ;  /* 0xffffffff0c0c7810 */ /* 0x001fce0000ffe4ff */
.L_x_10:
[----:B------:R-:W-:Y:S01]  /*1450*/  ISETP.GE.U32.AND P0, PT, R15, UR10, PT ;  /* 0x0000000a0f007c0c */ /* 0x000fe2000bf06070 */
[----:B------:R-:W-:Y:S01]  /*1460*/  UIADD3 UR4, UPT, UPT, UR4, 0x210, URZ ;  /* 0x0000021004047890 */ /* 0x000fe2000fffe0ff */
[----:B------:R-:W-:Y:S02]  /*1470*/  BSSY.RECONVERGENT B0, `(.L_x_1) ;  /* 0x0000022000007945 */ /* 0x000fe40003800200 */
[----:B------:R-:W-:Y:S01]  /*1480*/  ISETP.GE.U32.AND.EX P0, PT, R29, UR11, PT, P0 ;  /* 0x0000000b1d007c0c */ /* 0x000fe2000bf06100 */
[----:B------:R-:W-:-:S12]  /*1490*/  UISETP.NE.AND UP1, UPT, UR4, 0x948, UPT ;  /* 0x000009480400788c */ /* 0x000fd8000bf25270 */
[----:B01234-:R-:W-:Y:S05]  /*14a0*/  @P0 BRA `(.L_x_2) ;  /* 0x0000000000780947 */ /* 0x01ffea0003800000 */
[----:B------:R0:W1:Y:S01]  /*14b0*/  LDS.U8 R17, [R11+-0x108] ;  /* 0xfffef8000b117984 */ /* 0x0000620000000000 */
[----:B------:R-:W-:Y:S02]  /*14c0*/  ISETP.GT.U32.AND P0, PT, R10, 0x3, PT ;  /* 0x000000030a00780c */ /* 0x000fe40003f04070 */
[----:B------:R-:W-:Y:S01]  /*14d0*/  IADD3 R4, P2, PT, R9, UR5, RZ ;  /* 0x0000000509047c10 */ /* 0x000fe2000ff5e0ff */
[----:B------:R0:W2:Y:S01]  /*14e0*/  LDS.U8 R19, [R11+-0x107] ;  /* 0xfffef9000b137984 */ /* 0x0000a20000000000 */
[----:B------:R-:W-:Y:S02]  /*14f0*/  ISETP.GT.U32.AND.EX P0, PT, R12, RZ, PT, P0 ;  /* 0x000000ff0c00720c */ /* 0x000fe40003f04100 */
[----:B------:R-:W-:Y:S01]  /*1500*/  LOP3.LUT P1, RZ, R4, 0x3, RZ, 0xc0, !PT ;  /* 0x0000000304ff7812 */ /* 0x000fe2000782c0ff */
[----:B------:R0:W3:Y:S01]  /*1510*/  LDS.U8 R21, [R11+-0x106] ;  /* 0xfffefa000b157984 */ /* 0x0000e20000000000 */
[----:B------:R-:W-:-:S03]  /*1520*/  IADD3.X R5, PT, PT, R13, UR6, RZ, P2, !PT ;  /* 0x000000060d057c10 */ /* 0x000fc600097fe4ff */
[----:B------:R0:W4:Y:S08]  /*1530*/  LDS.U8 R23, [R11+-0x105] ;  /* 0xfffefb000b177984 */ /* 0x0001300000000000 */
[----:B0-----:R-:W-:Y:S05]  /*1540*/  @!P1 BRA P0, `(.L_x_3) ;  /* 0x0000000000389947 */ /* 0x001fea0000000000 */
[----:B------:R-:W-:Y:S02]  /*1550*/  ISETP.GE.U32.AND P0, PT, R2, UR16, PT ;  /* 0x0000001002007c0c */ /* 0x000fe4000bf06070 */
[C---:B------:R-:W-:Y:S02]  /*1560*/  ISETP.GE.U32.AND P1, PT, R10.reuse, 0x2, PT ;  /* 0x000000020a00780c */ /* 0x040fe40003f26070 */
[----:B------:R-:W-:Y:S02]  /*1570*/  ISETP.GE.U32.AND P2, PT, R10, 0x3, PT ;  /* 0x000000030a00780c */ /* 0x000fe40003f46070 */
[----:B------:R-:W-:Y:S02]  /*1580*/  ISETP.GE.U32.AND.EX P0, PT, RZ, UR17, PT, P0 ;  /* 0x00000011ff007c0c */ /* 0x000fe4000bf06100 */
[C---:B------:R-:W-:Y:S02]  /*1590*/  ISETP.GE.U32.AND.EX P1, PT, R12.reuse, RZ, PT, P1 ;  /* 0x000000ff0c00720c */ /* 0x040fe40003f26110 */
[----:B------:R-:W-:-:S09]  /*15a0*/  ISETP.GE.U32.AND.EX P2, PT, R12, RZ, PT, P2 ;  /* 0x000000ff0c00720c */ /* 0x000fd20003f46120 */
[----:B-1----:R1:W-:Y:S01]  /*15b0*/  @!P0 STG.E.U8 desc[UR12][R4.64], R17 ;  /* 0x0000001104008986 */ /* 0x0023e2000c10110c */
[----:B------:R-:W-:-:S03]  /*15c0*/  ISETP.GE.U32.AND P0, PT, R10, 0x4, PT ;  /* 0x000000040a00780c */ /* 0x000fc60003f06070 */
[----:B--2---:R1:W-:Y:S01]  /*15d0*/  @P1 STG.E.U8 desc[UR12][R4.64+0x1], R19 ;  /* 0x0000011304001986 */ /* 0x0043e2000c10110c */
[----:B------:R-:W-:-:S03]  /*15e0*/  ISETP.GE.U32.AND.EX P0, PT, R12, RZ, PT, P0 ;  /* 0x000000ff0c00720c */ /* 0x000fc60003f06100 */
[----:B---3--:R1:W-:Y:S10]  /*15f0*/  @P2 STG.E.U8 desc[UR12][R4.64+0x2], R21 ;  /* 0x0000021504002986 */ /* 0x0083f4000c10110c */
[----:B------:R-:W-:Y:S05]  /*1600*/  @!P0 BRA `(.L_x_2) ;  /* 0x0000000000208947 */ /* 0x000fea0003800000 */
[----:B----4-:R2:W-:Y:S01]  /*1610*/  STG.E.U8 desc[UR12][R4.64+0x3], R23 ;  /* 0x0000031704007986 */ /* 0x0105e2000c10110c */
[----:B------:R-:W-:Y:S05]  /*1620*/  BRA `(.L_x_2) ;  /* 0x0000000000187947 */ /* 0x000fea0003800000 */
.L_x_3:
[----:B---3--:R-:W-:-:S05]  /*1630*/  IMAD.U32 R14, R21, 0x10000, RZ ;  /* 0x00010000150e7824 */ /* 0x008fca00078e00ff */
[----:B------:R-:W-:-:S05]  /*1640*/  LOP3.LUT R14, R14, 0xff0000, RZ, 0xc0, !PT ;  /* 0x00ff00000e0e7812 */ /* 0x000fca00078ec0ff */
[----:B----4-:R-:W-:-:S04]  /*1650*/  IMAD R14, R23, 0x1000000, R14 ;  /* 0x01000000170e7824 */ /* 0x010fc800078e020e */
[----:B--2---:R-:W-:-:S04]  /*1660*/  IMAD R14, R19, 0x100, R14 ;  /* 0x00000100130e7824 */ /* 0x004fc800078e020e */
[----:B-1----:R-:W-:-:S05]  /*1670*/  IMAD.IADD R17, R17, 0x1, R14 ;  /* 0x0000000111117824 */ /* 0x002fca00078e020e */
[----:B------:R0:W-:Y:S02]  /*1680*/  STG.E desc[UR12][R4.64], R17 ;  /* 0x0000001104007986 */ /* 0x0001e4000c10190c */
.L_x_2:
[----:B------:R-:W-:Y:S05]  /*1690*/  BSYNC.RECONVERGENT B0 ;  /* 0x0000000000007941 */ /* 0x000fea0003800200 */
.L_x_1:
[C---:B------:R-:W-:Y:S01]  /*16a0*/  IADD3 R14, P3, PT, R15.reuse, 0x1, RZ ;  /* 0x000000010f0e7810 */ /* 0x040fe20007f7e0ff */
[----:B------:R-:W-:Y:S01]  /*16b0*/  BSSY.RECONVERGENT B0, `(.L_x_4) ;  /* 0x0000029000007945 */ /* 0x000fe20003800200 */
[C---:B012---:R-:W-:Y:S02]  /*16c0*/  IADD3 R5, P4, PT, R15.reuse, 0x2, RZ ;  /* 0x000000020f057810 */ /* 0x047fe40007f9e0ff */
[----:B------:R-:W-:Y:S01]  /*16d0*/  ISETP.GE.U32.AND P2, PT, R14, UR10, PT ;  /* 0x0000000a0e007c0c */ /* 0x000fe2000bf46070 */
[--C-:B------:R-:W-:Y:S01]  /*16e0*/  IMAD.X R14, RZ, RZ, R29.reuse, P3 ;  /* 0x000000ffff0e7224 */ /* 0x100fe200018e061d */
[----:B------:R-:W-:Y:S02]  /*16f0*/  IADD3 R4, P5, PT, R15, 0x3, RZ ;  /* 0x000000030f047810 */ /* 0x000fe40007fbe0ff */
[----:B------:R-:W-:Y:S01]  /*1700*/  ISETP.GE.U32.AND P0, PT, R5, UR10, PT ;  /* 0x0000000a05007c0c */ /* 0x000fe2000bf06070 */
[----:B------:R-:W-:Y:S01]  /*1710*/  IMAD.X R5, RZ, RZ, R29, P4 ;  /* 0x000000ffff057224 */ /* 0x000fe200020e061d */
[----:B------:R-:W-:-:S02]  /*1720*/  ISETP.GE.U32.AND.EX P2, PT, R14, UR11, PT, P2 ;  /* 0x0000000b0e007c0c */ /* 0x000fc4000bf46120 */
[----:B------:R-:W-:Y:S01]  /*1730*/  ISETP.GE.U32.AND P1, PT, R4, UR10, PT ;  /* 0x0000000a04007c0c */ /* 0x000fe2000bf26070 */
[----:B------:R-:W-:Y:S01]  /*1740*/  IMAD.X R4, RZ, RZ, R29, P5 ;  /* 0x000000ffff047224 */ /* 0x000fe200028e061d */
[----:B------:R-:W-:-:S04]  /*1750*/  ISETP.GE.U32.AND.EX P0, PT, R5, UR11, PT, P0 ;  /* 0x0000000b05007c0c */ /* 0x000fc8000bf06100 */
[----:B------:R-:W-:-:S05]  /*1760*/  ISETP.GE.U32.AND.EX P1, PT, R4, UR11, PT, P1 ;  /* 0x0000000b04007c0c */ /* 0x000fca000bf26110 */
[----:B------:R-:W-:Y:S08]  /*1770*/  @P2 BRA `(.L_x_5) ;  /* 0x0000000000702947 */ /* 0x000ff00003800000 */
[----:B------:R-:W0:Y:S01]  /*1780*/  LDS.U8 R21, [R11+-0x82] ;  /* 0xffff7e000b157984 */ /* 0x000e220000000000 */
[----:B------:R-:W-:Y:S02]  /*1790*/  IADD3 R4, P4, PT, R8, UR5, RZ ;  /* 0x0000000508047c10 */ /* 0x000fe4000ff9e0ff */
[----:B------:R-:W-:Y:S01]  /*17a0*/  ISETP.LT.U32.AND P3, PT, R10, 0x4, PT ;  /* 0x000000040a00780c */ /* 0x000fe20003f61070 */
[----:B------:R-:W1:Y:S01]  /*17b0*/  LDS.U8 R22, [R11+-0x81] ;  /* 0xffff7f000b167984 */ /* 0x000e620000000000 */
[----:B------:R-:W-:-:S03]  /*17c0*/  LOP3.LUT P2, RZ, R4, 0x3, RZ, 0xc0, !PT ;  /* 0x0000000304ff7812 */ /* 0x000fc6000784c0ff */
[----:B------:R-:W2:Y:S01]  /*17d0*/  LDS.U8 R20, [R11+-0x83] ;  /* 0xffff7d000b147984 */ /* 0x000ea20000000000 */
[----:B------:R-:W-:Y:S02]  /*17e0*/  ISETP.LT.U32.OR.EX P3, PT, R12, RZ, P2, P3 ;  /* 0x000000ff0c00720c */ /* 0x000fe40001761530 */
[----:B------:R-:W-:Y:S01]  /*17f0*/  ISETP.GE.U32.AND P2, PT, R10, 0x4, PT ;  /* 0x000000040a00780c */ /* 0x000fe20003f46070 */
[----:B------:R-:W3:Y:S03]  /*1800*/  LDS.U8 R19, [R11+-0x84] ;  /* 0xffff7c000b137984 */ /* 0x000ee60000000000 */
[----:B------:R-:W-:-:S07]  /*1810*/  ISETP.GE.U32.AND.EX P2, PT, R12, RZ, PT, P2 ;  /* 0x000000ff0c00720c */ /* 0x000fce0003f46120 */
[----:B0-----:R-:W-:-:S05]  /*1820*/  @!P3 IMAD.U32 R5, R21, 0x10000, RZ ;  /* 0x000100001505b824 */ /* 0x001fca00078e00ff */
[----:B------:R-:W-:-:S05]  /*1830*/  @!P3 LOP3.LUT R5, R5, 0xff0000, RZ, 0xc0, !PT ;  /* 0x00ff00000505b812 */ /* 0x000fca00078ec0ff */
[----:B-1----:R-:W-:-:S04]  /*1840*/  @!P3 IMAD R5, R22, 0x1000000, R5 ;  /* 0x010000001605b824 */ /* 0x002fc800078e0205 */
[----:B--2---:R-:W-:Y:S01]  /*1850*/  @!P3 IMAD R14, R20, 0x100, R5 ;  /* 0x00000100140eb824 */ /* 0x004fe200078e0205 */
[----:B------:R-:W-:-:S03]  /*1860*/  IADD3.X R5, PT, PT, R0, UR6, RZ, P4, !PT ;  /* 0x0000000600057c10 */ /* 0x000fc6000a7fe4ff */
[----:B---3--:R-:W-:-:S05]  /*1870*/  @!P3 IMAD.IADD R17, R19, 0x1, R14 ;  /* 0x000000011311b824 */ /* 0x008fca00078e020e */
[----:B------:R0:W-:Y:S01]  /*1880*/  @!P3 STG.E desc[UR12][R4.64], R17 ;  /* 0x000000110400b986 */ /* 0x0001e2000c10190c */
[----:B------:R-:W-:Y:S05]  /*1890*/  @!P3 BRA `(.L_x_5) ;  /* 0x000000000028b947 */ /* 0x000fea0003800000 */
[----:B------:R-:W-:Y:S01]  /*18a0*/  ISETP.GE.U32.AND P4, PT, R2, UR16, PT ;  /* 0x0000001002007c0c */ /* 0x000fe2000bf86070 */
[----:B------:R1:W-:Y:S01]  /*18b0*/  @P2 STG.E.U8 desc[UR12][R4.64+0x3], R22 ;  /* 0x0000031604002986 */ /* 0x0003e2000c10110c */
[C---:B------:R-:W-:Y:S02]  /*18c0*/  ISETP.GE.U32.AND P5, PT, R10.reuse, 0x2, PT ;  /* 0x000000020a00780c */ /* 0x040fe40003fa6070 */
[----:B------:R-:W-:Y:S02]  /*18d0*/  ISETP.GE.U32.AND P3, PT, R10, 0x3, PT ;  /* 0x000000030a00780c */ /* 0x000fe40003f66070 */
[----:B------:R-:W-:Y:S02]  /*18e0*/  ISETP.GE.U32.AND.EX P4, PT, RZ, UR17, PT, P4 ;  /* 0x00000011ff007c0c */ /* 0x000fe4000bf86140 */
[C---:B------:R-:W-:Y:S02]  /*18f0*/  ISETP.GE.U32.AND.EX P5, PT, R12.reuse, RZ, PT, P5 ;  /* 0x000000ff0c00720c */ /* 0x040fe40003fa6150 */
[----:B------:R-:W-:-:S09]  /*1900*/  ISETP.GE.U32.AND.EX P3, PT, R12, RZ, PT, P3 ;  /* 0x000000ff0c00720c */ /* 0x000fd20003f66130 */
[----:B------:R1:W-:Y:S04]  /*1910*/  @!P4 STG.E.U8 desc[UR12][R4.64], R19 ;  /* 0x000000130400c986 */ /* 0x0003e8000c10110c */
[----:B------:R1:W-:Y:S04]  /*1920*/  @P5 STG.E.U8 desc[UR12][R4.64+0x1], R20 ;  /* 0x0000011404005986 */ /* 0x0003e8000c10110c */
[----:B------:R1:W-:Y:S02]  /*1930*/  @P3 STG.E.U8 desc[UR12][R4.64+0x2], R21 ;  /* 0x0000021504003986 */ /* 0x0003e4000c10110c */
.L_x_5:
[----:B------:R-:W-:Y:S05]  /*1940*/  BSYNC.RECONVERGENT B0 ;  /* 0x0000000000007941 */ /* 0x000fea0003800200 */
.L_x_4:
[----:B------:R-:W-:Y:S04]  /*1950*/  BSSY.RECONVERGENT B0, `(.L_x_6) ;  /* 0x000001f000007945 */ /* 0x000fe80003800200 */
[----:B------:R-:W-:Y:S05]  /*1960*/  @P0 BRA `(.L_x_7) ;  /* 0x0000000000740947 */ /* 0x000fea0003800000 */
[----:B-1----:R-:W1:Y:S01]  /*1970*/  LDS.U8 R21, [R11+0x2] ;  /* 0x000002000b157984 */ /* 0x002e620000000000 */
[----:B0-----:R-:W-:Y:S01]  /*1980*/  VIADD R4, R18, UR5 ;  /* 0x0000000512047c36 */ /* 0x001fe20008000000 */
[----:B------:R-:W-:Y:S02]  /*1990*/  ISETP.LT.U32.AND P2, PT, R10, 0x4, PT ;  /* 0x000000040a00780c */ /* 0x000fe40003f41070 */
[----:B----4-:R-:W0:Y:S02]  /*19a0*/  LDS.U8 R23, [R11+0x3] ;  /* 0x000003000b177984 */ /* 0x010e240000000000 */
[----:B------:R-:W-:Y:S02]  /*19b0*/  LOP3.LUT P0, RZ, R4, 0x3, RZ, 0xc0, !PT ;  /* 0x0000000304ff7812 */ /* 0x000fe4000780c0ff */
[----:B------:R-:W2:Y:S02]  /*19c0*/  LDS.U8 R20, [R11+0x1] ;  /* 0x000001000b147984 */ /* 0x000ea40000000000 */
[----:B------:R-:W-:-:S02]  /*19d0*/  ISETP.LT.U32.OR.EX P2, PT, R12, RZ, P0, P2 ;  /* 0x000000ff0c00720c */ /* 0x000fc40000741520 */
[----:B------:R-:W3:Y:S11]  /*19e0*/  LDS.U8 R19, [R11] ;  /* 0x000000000b137984 */ /* 0x000ef60000000000 */
[----:B-1----:R-:W-:-:S05]  /*19f0*/  @!P2 IMAD.U32 R4, R21, 0x10000, RZ ;  /* 0x000100001504a824 */ /* 0x002fca00078e00ff */
[----:B------:R-:W-:-:S05]  /*1a00*/  @!P2 LOP3.LUT R4, R4, 0xff0000, RZ, 0xc0, !PT ;  /* 0x00ff00000404a812 */ /* 0x000fca00078ec0ff */
[----:B0-----:R-:W-:Y:S01]  /*1a10*/  @!P2 IMAD R5, R23, 0x1000000, R4 ;  /* 0x010000001705a824 */ /* 0x001fe200078e0204 */
[----:B------:R-:W-:-:S03]  /*1a20*/  IADD3 R4, P0, PT, R18, UR5, RZ ;  /* 0x0000000512047c10 */ /* 0x000fc6000ff1e0ff */
[----:B--2---:R-:W-:Y:S01]  /*1a30*/  @!P2 IMAD R14, R20, 0x100, R5 ;  /* 0x00000100140ea824 */ /* 0x004fe200078e0205 */
[----:B------:R-:W-:Y:S02]  /*1a40*/  IADD3.X R5, PT, PT, R7, UR6, RZ, P0, !PT ;  /* 0x0000000607057c10 */ /* 0x000fe400087fe4ff */
[----:B------:R-:W-:Y:S01]  /*1a50*/  ISETP.GE.U32.AND P0, PT, R10, 0x4, PT ;  /* 0x000000040a00780c */ /* 0x000fe20003f06070 */
[----:B---3--:R-:W-:-:S03]  /*1a60*/  @!P2 IMAD.IADD R17, R19, 0x1, R14 ;  /* 0x000000011311a824 */ /* 0x008fc600078e020e */
[----:B------:R-:W-:Y:S02]  /*1a70*/  ISETP.GE.U32.AND.EX P0, PT, R12, RZ, PT, P0 ;  /* 0x000000ff0c00720c */ /* 0x000fe40003f06100 */
[----:B------:R2:W-:Y:S01]  /*1a80*/  @!P2 STG.E desc[UR12][R4.64], R17 ;  /* 0x000000110400a986 */ /* 0x0005e2000c10190c */
[----:B------:R-:W-:Y:S10]  /*1a90*/  @!P2 BRA `(.L_x_7) ;  /* 0x000000000028a947 */ /* 0x000ff40003800000 */
        /* <DEDUP_REMOVED lines=10> */
.L_x_7:
[----:B------:R-:W-:Y:S05]  /*1b40*/  BSYNC.RECONVERGENT B0 ;  /* 0x0000000000007941 */ /* 0x000fea0003800200 */
.L_x_6:
[----:B------:R-:W-:Y:S04]  /*1b50*/  BSSY.RECONVERGENT B0, `(.L_x_8) ;  /* 0x000001f000007945 */ /* 0x000fe80003800200 */
[----:B------:R-:W-:Y:S05]  /*1b60*/  @P1 BRA `(.L_x_9) ;  /* 0x0000000000741947 */ /* 0x000fea0003800000 */
[----:B-1-3--:R-:W1:Y:S01]  /*1b70*/  LDS.U8 R21, [R11+0x86] ;  /* 0x000086000b157984 */ /* 0x00ae620000000000 */
[----:B0-2---:R-:W-:Y:S01]  /*1b80*/  VIADD R4, R16, UR5 ;  /* 0x0000000510047c36 */ /* 0x005fe20008000000 */
[----:B------:R-:W-:Y:S02]  /*1b90*/  ISETP.LT.U32.AND P1, PT, R10, 0x4, PT ;  /* 0x000000040a00780c */ /* 0x000fe40003f21070 */
[----:B----4-:R-:W0:Y:S02]  /*1ba0*/  LDS.U8 R23, [R11+0x87] ;  /* 0x000087000b177984 */ /* 0x010e240000000000 */
[----:B------:R-:W-:Y:S02]  /*1bb0*/  LOP3.LUT P0, RZ, R4, 0x3, RZ, 0xc0, !PT ;  /* 0x0000000304ff7812 */ /* 0x000fe4000780c0ff */
[----:B------:R-:W2:Y:S02]  /*1bc0*/  LDS.U8 R20, [R11+0x85] ;  /* 0x000085000b147984 */ /* 0x000ea40000000000 */
[----:B------:R-:W-:-:S02]  /*1bd0*/  ISETP.LT.U32.OR.EX P1, PT, R12, RZ, P0, P1 ;  /* 0x000000ff0c00720c */ /* 0x000fc40000721510 */
[----:B------:R-:W3:Y:S11]  /*1be0*/  LDS.U8 R19, [R11+0x84] ;  /* 0x000084000b137984 */ /* 0x000ef60000000000 */
        /* <DEDUP_REMOVED lines=21> */
.L_x_9:
[----:B------:R-:W-:Y:S05]  /*1d40*/  BSYNC.RECONVERGENT B0 ;  /* 0x0000000000007941 */ /* 0x000fea0003800200 */
.L_x_8:
[----:B------:R-:W-:Y:S01]  /*1d50*/  IADD3 R15, P0, PT, R15, 0x4, RZ ;  /* 0x000000040f0f7810 */ /* 0x000fe20007f1e0ff */
[----:B------:R-:W-:Y:S01]  /*1d60*/  UIADD3 UR5, UP0, UPT, UR5, UR15, URZ ;  /* 0x0000000f05057290 */ /* 0x000fe2000ff1e0ff */
[----:B------:R-:W-:-:S03]  /*1d70*/  VIADD R11, R11, 0x210 ;  /* 0x000002100b0b7836 */ /* 0x000fc60000000000 */
[----:B------:R-:W-:Y:S01]  /*1d80*/  IMAD.X R29, RZ, RZ, R29, P0 ;  /* 0x000000ffff1d7224 */ /* 0x000fe200000e061d */
[----:B------:R-:W-:Y:S01]  /*1d90*/  UIADD3.X UR6, UPT, UPT, UR6, UR18, URZ, UP0, !UPT ;  /* 0x0000001206067290 */ /* 0x000fe200087fe4ff */
[----:B------:R-:W-:Y:S11]  /*1da0*/  BRA.U UP1, `(.L_x_10) ;  /* 0xfffffff501a87547 */ /* 0x000ff6000b83ffff */
[----:B------:R-:W-:Y:S05]  /*1db0*/  EXIT ;  /* 0x000000000000794d */ /* 0x000fea0003800000 */
.L_x_11:
[----:B------:R-:W-:-:S00]  /*1dc0*/  BRA `(.L_x_11) ;  /* 0xfffffffc00fc7947 */ /* 0x000fc0000383ffff */
[----:B------:R-:W-:-:S00]  /*1dd0*/  NOP ;  /* 0x0000000000007918 */ /* 0x000fc00000000000 */
        /* <DEDUP_REMOVED lines=10> */
.L_x_270:


//--------------------- .text._ZN18transformer_engine24fp8_block_scaling_recipe37fp8_block_scaling_partial_cast_kernelI13__nv_bfloat1613__nv_fp8_e4m3Lb1EEEvPKT_PT0_PKfmmmmmm --------------------------
	.section	.text._ZN18transformer_engine24fp8_block_scaling_recipe37fp8_block_scaling_partial_cast_kernelI13__nv_bfloat1613__nv_fp8_e4m3Lb1EEEvPKT_PT0_PKfmmmmmm,"ax",@progbits
	.align	128
        .global         _ZN18transformer_engine24fp8_block_scaling_recipe37fp8_block_scaling_partial_cast_kernelI13__nv_bfloat1613__nv_fp8_e4m3Lb1EEEvPKT_PT0_PKfmmmmmm
        .type           _ZN18transformer_engine24fp8_block_scaling_recipe37fp8_block_scaling_partial_cast_kernelI13__nv_bfloat1613__nv_fp8_e4m3Lb1EEEvPKT_PT0_PKfmmmmmm,@function
        .size           _ZN18transformer_engine24fp8_block_scaling_recipe37fp8_block_scaling_partial_cast_kernelI13__nv_bfloat1613__nv_fp8_e4m3Lb1EEEvPKT_PT0_PKfmmmmmm,(.L_x_271 - _ZN18transformer_engine24fp8_block_scaling_recipe37fp8_block_scaling_partial_cast_kernelI13__nv_bfloat1613__nv_fp8_e4m3Lb1EEEvPKT_PT0_PKfmmmmmm)
        .other          _ZN18transformer_engine24fp8_block_scaling_recipe37fp8_block_scaling_partial_cast_kernelI13__nv_bfloat1613__nv_fp8_e4m3Lb1EEEvPKT_PT0_PKfmmmmmm,@"STO_CUDA_ENTRY STV_DEFAULT"
_ZN18transformer_engine24fp8_block_scaling_recipe37fp8_block_scaling_partial_cast_kernelI13__nv_bfloat1613__nv_fp8_e4m3Lb1EEEvPKT_PT0_PKfmmmmmm:
.text._ZN18transformer_engine24fp8_block_scaling_recipe37fp8_block_scaling_partial_cast_kernelI13__nv_bfloat1613__nv_fp8_e4m3Lb1EEEvPKT_PT0_PKfmmmmmm:
[----:B------:R-:W-:Y:S08]  /*0000*/  LDC R1, c[0x0][0x37c] ;  /* 0x0000df00ff017b82 */ /* 0x000ff00000000800 */
[----:B------:R-:W0:Y:S01]  /*0010*/  S2UR UR18, SR_CTAID.Y ;  /* 0x00000000001279c3 */ /* 0x000e220000002600 */
[----:B------:R-:W0:Y:S01]  /*0020*/  LDCU.128 UR12, c[0x0][0x390] ;  /* 0x00007200ff0c77ac */ /* 0x000e220008000c00 */
[----:B------:R-:W1:Y:S06]  /*0030*/  LDCU.64 UR8, c[0x0][0x3a0] ;  /* 0x00007400ff0877ac */ /* 0x000e6c0008000a00 */
[----:B------:R-:W1:Y:S01]  /*0040*/  S2UR UR6, SR_CTAID.X ;  /* 0x00000000000679c3 */ /* 0x000e620000002500 */
[----:B------:R-:W2:Y:S01]  /*0050*/  S2R R14, SR_TID.X ;  /* 0x00000000000e7919 */ /* 0x000ea20000002100 */
[----:B------:R-:W3:Y:S01]  /*0060*/  LDCU.64 UR10, c[0x0][0x358] ;  /* 0x00006b00ff0a77ac */ /* 0x000ee20008000a00 */
[----:B------:R-:W4:Y:S01]  /*0070*/  S2R R5, SR_CgaCtaId ;  /* 0x0000000000057919 */ /* 0x000f220000008800 */
[----:B------:R-:W-:Y:S01]  /*0080*/  MOV R4, 0x400 ;  /* 0x0000040000047802 */ /* 0x000fe20000000f00 */
[----:B------:R-:W2:Y:S01]  /*0090*/  LDCU.64 UR20, c[0x0][0x380] ;  /* 0x00007000ff1477ac */ /* 0x000ea20008000a00 */
[----:B------:R-:W1:Y:S01]  /*00a0*/  LDCU.64 UR24, c[0x0][0x3b8] ;  /* 0x00007700ff1877ac */ /* 0x000e620008000a00 */
[----:B------:R-:W2:Y:S01]  /*00b0*/  LDCU.64 UR22, c[0x0][0x3a8] ;  /* 0x00007500ff1677ac */ /* 0x000ea20008000a00 */
[----:B0-----:R-:W-:-:S04]  /*00c0*/  UIMAD.WIDE.U32 UR4, UR18, UR14, URZ ;  /* 0x0000000e120472a5 */ /* 0x001fc8000f8e00ff */
[----:B------:R-:W-:-:S04]  /*00d0*/  UIMAD UR5, UR18, UR15, UR5 ;  /* 0x0000000f120572a4 */ /* 0x000fc8000f8e0205 */
[----:B-1----:R-:W-:-:S04]  /*00e0*/  UIMAD.WIDE.U32 UR4, UR6, UR8, UR4 ;  /* 0x00000008060472a5 */ /* 0x002fc8000f8e0004 */
[----:B------:R-:W-:Y:S02]  /*00f0*/  UIMAD UR7, UR6, UR9, UR5 ;  /* 0x00000009060772a4 */ /* 0x000fe4000f8e0205 */
[----:B------:R-:W-:-:S04]  /*0100*/  ULEA UR5, UP0, UR4, UR12, 0x2 ;  /* 0x0000000c04057291 */ /* 0x000fc8000f8010ff */
[----:B------:R-:W-:Y:S02]  /*0110*/  ULEA.HI.X UR4, UR4, UR13, UR7, 0x2, UP0 ;  /* 0x0000000d04047291 */ /* 0x000fe400080f1407 */
[----:B------:R-:W-:Y:S01]  /*0120*/  IMAD.U32 R2, RZ, RZ, UR5 ;  /* 0x00000005ff027e24 */ /* 0x000fe2000f8e00ff */
[----:B------:R-:W0:Y:S03]  /*0130*/  LDCU.128 UR12, c[0x0][0x3b0] ;  /* 0x00007600ff0c77ac */ /* 0x000e260008000c00 */
[----:B------:R-:W-:-:S05]  /*0140*/  IMAD.U32 R3, RZ, RZ, UR4 ;  /* 0x00000004ff037e24 */ /* 0x000fca000f8e00ff */
[----:B------:R-:W1:Y:S01]  /*0150*/  LDCU.64 UR4, c[0x0][0x3c0] ;  /* 0x00007800ff0477ac */ /* 0x000e620008000a00 */
[----:B---3--:R3:W5:Y:S01]  /*0160*/  LDG.E R0, desc[UR10][R2.64] ;  /* 0x0000000a02007981 */ /* 0x008762000c1e1900 */
[----:B----4-:R-:W-:Y:S01]  /*0170*/  LEA R5, R5, R4, 0x18 ;  /* 0x0000000405057211 */ /* 0x010fe200078ec0ff */
[----:B------:R-:W-:Y:S01]  /*0180*/  IMAD.MOV.U32 R26, RZ, RZ, 0x1 ;  /* 0x00000001ff1a7424 */ /* 0x000fe200078e00ff */
[----:B------:R-:W-:Y:S01]  /*0190*/  UIMAD.WIDE.U32 UR16, UR18, 0x80, URZ ;  /* 0x00000080121078a5 */ /* 0x000fe2000f8e00ff */
[----:B--2---:R-:W-:-:S05]  /*01a0*/  SHF.R.U32.HI R19, RZ, 0x1, R14 ;  /* 0x00000001ff137819 */ /* 0x004fca000001160e */
[----:B------:R-:W-:Y:S01]  /*01b0*/  IMAD.U32 R4, RZ, RZ, UR16 ;  /* 0x00000010ff047e24 */ /* 0x000fe2000f8e00ff */
[----:B---3--:R-:W-:Y:S01]  /*01c0*/  LOP3.LUT R2, R14, 0x1f, RZ, 0xc0, !PT ;  /* 0x0000001f0e027812 */ /* 0x008fe200078ec0ff */
[----:B0-----:R-:W-:Y:S01]  /*01d0*/  UIMAD UR9, UR17, UR12, URZ ;  /* 0x0000000c110972a4 */ /* 0x001fe2000f8e02ff */
[----:B------:R-:W-:Y:S01]  /*01e0*/  SHF.R.U32.HI R3, RZ, 0x5, R14 ;  /* 0x00000005ff037819 */ /* 0x000fe2000001160e */
[----:B------:R-:W-:Y:S01]  /*01f0*/  IMAD.U32 R22, RZ, RZ, UR16 ;  /* 0x00000010ff167e24 */ /* 0x000fe2000f8e00ff */
[----:B------:R-:W-:Y:S01]  /*0200*/  LOP3.LUT R19, R4, 0x70, R19, 0xf8, !PT ;  /* 0x0000007004137812 */ /* 0x000fe200078ef813 */
[----:B------:R-:W-:Y:S01]  /*0210*/  IMAD.U32 R23, RZ, RZ, UR17 ;  /* 0x00000011ff177e24 */ /* 0x000fe2000f8e00ff */
[----:B-1----:R-:W-:Y:S01]  /*0220*/  UIADD3 UR7, UP0, UPT, UR4, UR14, URZ ;  /* 0x0000000e04077290 */ /* 0x002fe2000ff1e0ff */
[----:B------:R-:W-:Y:S01]  /*0230*/  IMAD R2, R3, 0x840, R2 ;  /* 0x0000084003027824 */ /* 0x000fe200078e0202 */
[----:B------:R-:W-:Y:S01]  /*0240*/  USHF.L.U32 UR4, UR6, 0x7, URZ ;  /* 0x0000000706047899 */ /* 0x000fe200080006ff */
[----:B------:R-:W-:Y:S01]  /*0250*/  IMAD.U32 R4, RZ, RZ, UR9 ;  /* 0x00000009ff047e24 */ /* 0x000fe2000f8e00ff */
[----:B------:R-:W-:-:S02]  /*0260*/  UIADD3.X UR8, UPT, UPT, UR5, UR15, URZ, UP0, !UPT ;  /* 0x0000000f05087290 */ /* 0x000fc400087fe4ff */
[----:B------:R-:W-:Y:S01]  /*0270*/  USHF.L.U32 UR6, UR14, 0x1, URZ ;  /* 0x000000010e067899 */ /* 0x000fe200080006ff */
[----:B------:R-:W-:Y:S01]  /*0280*/  IADD3 R18, PT, PT, R2, 0x84, R5 ;  /* 0x0000008402127810 */ /* 0x000fe20007ffe005 */
[----:B------:R-:W-:Y:S01]  /*0290*/  USHF.L.U64.HI UR5, UR14, 0x1, UR15 ;  /* 0x000000010e057899 */ /* 0x000fe2000801020f */
[----:B------:R-:W-:Y:S01]  /*02a0*/  IMAD.U32 R3, RZ, RZ, UR4 ;  /* 0x00000004ff037e24 */ /* 0x000fe2000f8e00ff */
[----:B------:R-:W0:Y:S01]  /*02b0*/  LDCU.64 UR14, c[0x0][0x3b0] ;  /* 0x00007600ff0e77ac */ /* 0x000e220008000a00 */
[----:B------:R-:W-:Y:S02]  /*02c0*/  IMAD R15, R19, UR13, R4 ;  /* 0x0000000d130f7c24 */ /* 0x000fe4000f8e0204 */
[----:B------:R-:W-:Y:S01]  /*02d0*/  IMAD.U32 R16, RZ, RZ, UR6 ;  /* 0x00000006ff107e24 */ /* 0x000fe2000f8e00ff */
[----:B------:R-:W-:Y:S01]  /*02e0*/  LOP3.LUT R3, R3, 0x1f, R14, 0xf8, !PT ;  /* 0x0000001f03037812 */ /* 0x000fe200078ef80e */
[----:B------:R-:W-:Y:S01]  /*02f0*/  IMAD.U32 R17, RZ, RZ, UR5 ;  /* 0x00000005ff117e24 */ /* 0x000fe2000f8e00ff */
[----:B------:R-:W-:-:S02]  /*0300*/  USHF.L.U64.HI UR9, UR12, 0x1, UR13 ;  /* 0x000000010c097899 */ /* 0x000fc4000801020d */
[C---:B------:R-:W-:Y:S01]  /*0310*/  ISETP.GE.U32.AND P0, PT, R3.reuse, UR12, PT ;  /* 0x0000000c03007c0c */ /* 0x040fe2000bf06070 */
[----:B------:R-:W-:Y:S01]  /*0320*/  IMAD.WIDE.U32 R16, R3, 0x2, -R16 ;  /* 0x0000000203107825 */ /* 0x000fe200078e0810 */
[----:B------:R-:W-:Y:S02]  /*0330*/  USHF.L.U64.HI UR6, UR12, 0x2, UR13 ;  /* 0x000000020c067899 */ /* 0x000fe4000801020d */
[----:B------:R-:W-:Y:S01]  /*0340*/  ISETP.GE.U32.AND.EX P3, PT, RZ, UR13, PT, P0 ;  /* 0x0000000dff007c0c */ /* 0x000fe2000bf66100 */
[----:B------:R-:W-:Y:S01]  /*0350*/  IMAD.WIDE.U32 R2, R19, UR12, RZ ;  /* 0x0000000c13027c25 */ /* 0x000fe2000f8e00ff */
[----:B------:R-:W-:Y:S02]  /*0360*/  UMOV UR5, 0x84 ;  /* 0x0000008400057882 */ /* 0x000fe40000000000 */
[----:B------:R-:W-:Y:S01]  /*0370*/  P2R R27, PR, RZ, 0x8 ;  /* 0x00000008ff1b7803 */ /* 0x000fe20000000000 */
[----:B------:R-:W-:Y:S01]  /*0380*/  IMAD.IADD R15, R3, 0x1, R15 ;  /* 0x00000001030f7824 */ /* 0x000fe200078e020f */
[C---:B------:R-:W-:Y:S01]  /*0390*/  IADD3 R25, P1, PT, R2.reuse, UR12, RZ ;  /* 0x0000000c02197c10 */ /* 0x040fe2000ff3e0ff */
[----:B------:R-:W-:Y:S01]  /*03a0*/  IMAD.MOV.U32 R24, RZ, RZ, R16 ;  /* 0x000000ffff187224 */ /* 0x000fe200078e0010 */
[----:B------:R-:W-:Y:S01]  /*03b0*/  LEA R21, P0, R2, UR20, 0x1 ;  /* 0x0000001402157c11 */ /* 0x000fe2000f8008ff */
[----:B------:R-:W-:Y:S01]  /*03c0*/  IMAD.MOV.U32 R16, RZ, RZ, R2 ;  /* 0x000000ffff107224 */ /* 0x000fe200078e0002 */
[----:B------:R-:W-:-:S02]  /*03d0*/  LEA R22, P2, R25, UR20, 0x1 ;  /* 0x0000001419167c11 */ /* 0x000fc4000f8408ff */
[----:B------:R-:W-:Y:S02]  /*03e0*/  IADD3.X R20, PT, PT, R15, UR13, RZ, P1, !PT ;  /* 0x0000000d0f147c10 */ /* 0x000fe40008ffe4ff */
[----:B------:R-:W-:Y:S02]  /*03f0*/  LEA.HI.X R28, R2, UR21, R15, 0x1, P0 ;  /* 0x00000015021c7c11 */ /* 0x000fe400080f0c0f */
[----:B0-----:R-:W-:-:S07]  /*0400*/  LEA.HI.X R30, R25, UR21, R20, 0x1, P2 ;  /* 0x00000015191e7c11 */ /* 0x001fce00090f0c14 */
.L_x_12:
[----:B------:R-:W-:-:S05]  /*0410*/  IMAD.U32 R3, RZ, RZ, UR4 ;  /* 0x00000004ff037e24 */ /* 0x000fca000f8e00ff */
[----:B------:R-:W-:-:S04]  /*0420*/  LOP3.LUT R2, R3, 0x1f, R14, 0xf8, !PT ;  /* 0x0000001f03027812 */ /* 0x000fc800078ef80e */
[CC--:B------:R-:W-:Y:S02]  /*0430*/  IADD3 R4, P0, PT, R2.reuse, R16.reuse, RZ ;  /* 0x0000001002047210 */ /* 0x0c0fe40007f1e0ff */
[----:B------:R-:W-:Y:S02]  /*0440*/  LOP3.LUT R6, R2, 0x20, RZ, 0xfc, !PT ;  /* 0x0000002002067812 */ /* 0x000fe400078efcff */
[----:B------:R-:W-:Y:S01]  /*0450*/  ISETP.GE.U32.AND P4, PT, R4, UR7, PT ;  /* 0x0000000704007c0c */ /* 0x000fe2000bf86070 */
[--C-:B------:R-:W-:Y:S01]  /*0460*/  IMAD.X R5, RZ, RZ, R15.reuse, P0 ;  /* 0x000000ffff057224 */ /* 0x100fe200000e060f */
[----:B------:R-:W-:Y:S02]  /*0470*/  IADD3 R3, P3, PT, R6, R16, RZ ;  /* 0x0000001006037210 */ /* 0x000fe40007f7e0ff */
[----:B------:R-:W-:Y:S02]  /*0480*/  ISETP.GE.U32.AND P0, PT, R4, UR24, PT ;  /* 0x0000001804007c0c */ /* 0x000fe4000bf06070 */
[----:B------:R-:W-:Y:S01]  /*0490*/  LOP3.LUT R4, R2, 0x40, RZ, 0xfc, !PT ;  /* 0x0000004002047812 */ /* 0x000fe200078efcff */
[----:B------:R-:W-:Y:S01]  /*04a0*/  IMAD.X R9, RZ, RZ, R15, P3 ;  /* 0x000000ffff097224 */ /* 0x000fe200018e060f */
[----:B------:R-:W-:-:S02]  /*04b0*/  ISETP.GE.U32.AND.EX P4, PT, R5, UR8, PT, P4 ;  /* 0x0000000805007c0c */ /* 0x000fc4000bf86140 */
[----:B------:R-:W-:Y:S02]  /*04c0*/  IADD3 R7, P3, PT, R4, R16, RZ ;  /* 0x0000001004077210 */ /* 0x000fe40007f7e0ff */
[----:B------:R-:W-:Y:S02]  /*04d0*/  ISETP.GE.U32.AND P2, PT, R3, UR7, PT ;  /* 0x0000000703007c0c */ /* 0x000fe4000bf46070 */
[----:B------:R-:W-:Y:S01]  /*04e0*/  ISETP.GE.U32.AND.EX P0, PT, R5, UR25, !P4, P0 ;  /* 0x0000001905007c0c */ /* 0x000fe2000e706100 */
[----:B------:R-:W-:Y:S01]  /*04f0*/  IMAD.X R8, RZ, RZ, R15, P3 ;  /* 0x000000ffff087224 */ /* 0x000fe200018e060f */
[----:B------:R-:W-:Y:S02]  /*0500*/  ISETP.GE.U32.AND P1, PT, R3, UR24, PT ;  /* 0x0000001803007c0c */ /* 0x000fe4000bf26070 */
[----:B------:R-:W-:Y:S02]  /*0510*/  ISETP.GE.U32.AND.EX P4, PT, R9, UR8, PT, P2 ;  /* 0x0000000809007c0c */ /* 0x000fe4000bf86120 */
[----:B------:R-:W-:-:S02]  /*0520*/  LOP3.LUT R5, R2, 0x60, RZ, 0xfc, !PT ;  /* 0x0000006002057812 */ /* 0x000fc400078efcff */
[----:B------:R-:W-:Y:S02]  /*0530*/  ISETP.GE.U32.AND P2, PT, R7, UR7, PT ;  /* 0x0000000707007c0c */ /* 0x000fe4000bf46070 */
[----:B------:R-:W-:Y:S02]  /*0540*/  ISETP.GE.U32.AND.EX P1, PT, R9, UR25, !P4, P1 ;  /* 0x0000001909007c0c */ /* 0x000fe4000e726110 */
[----:B------:R-:W-:Y:S02]  /*0550*/  IADD3 R3, P3, PT, R5, R16, RZ ;  /* 0x0000001005037210 */ /* 0x000fe40007f7e0ff */
[----:B------:R-:W-:Y:S02]  /*0560*/  ISETP.GE.U32.AND P4, PT, R7, UR24, PT ;  /* 0x0000001807007c0c */ /* 0x000fe4000bf86070 */
[----:B------:R-:W-:Y:S01]  /*0570*/  ISETP.GE.U32.AND.EX P2, PT, R8, UR8, PT, P2 ;  /* 0x0000000808007c0c */ /* 0x000fe2000bf46120 */
[----:B------:R-:W-:Y:S01]  /*0580*/  IMAD.X R7, RZ, RZ, R15, P3 ;  /* 0x000000ffff077224 */ /* 0x000fe200018e060f */
[----:B------:R-:W-:-:S02]  /*0590*/  P2R R9, PR, RZ, 0x2 ;  /* 0x00000002ff097803 */ /* 0x000fc40000000000 */
[----:B------:R-:W-:Y:S02]  /*05a0*/  ISETP.GE.U32.AND.EX P2, PT, R8, UR25, !P2, P4 ;  /* 0x0000001908007c0c */ /* 0x000fe4000d746140 */
[C---:B------:R-:W-:Y:S02]  /*05b0*/  ISETP.GE.U32.AND P1, PT, R3.reuse, UR7, PT ;  /* 0x0000000703007c0c */ /* 0x040fe4000bf26070 */
[----:B------:R-:W-:Y:S02]  /*05c0*/  P2R R8, PR, RZ, 0x4 ;  /* 0x00000004ff087803 */ /* 0x000fe40000000000 */
[----:B------:R-:W-:Y:S02]  /*05d0*/  IADD3 R2, P2, PT, R2, R25, RZ ;  /* 0x0000001902027210 */ /* 0x000fe40007f5e0ff */
[----:B------:R-:W-:Y:S02]  /*05e0*/  ISETP.GE.U32.AND P3, PT, R3, UR24, PT ;  /* 0x0000001803007c0c */ /* 0x000fe4000bf66070 */
[----:B------:R-:W-:Y:S01]  /*05f0*/  ISETP.GE.U32.AND.EX P1, PT, R7, UR8, PT, P1 ;  /* 0x0000000807007c0c */ /* 0x000fe2000bf26110 */
[----:B------:R-:W-:Y:S01]  /*0600*/  IMAD.X R3, RZ, RZ, R20, P2 ;  /* 0x000000ffff037224 */ /* 0x000fe200010e0614 */
[----:B------:R-:W-:-:S02]  /*0610*/  ISETP.GE.U32.AND P4, PT, R2, UR24, PT ;  /* 0x0000001802007c0c */ /* 0x000fc4000bf86070 */
[----:B------:R-:W-:Y:S02]  /*0620*/  ISETP.GE.U32.AND.EX P3, PT, R7, UR25, !P1, P3 ;  /* 0x0000001907007c0c */ /* 0x000fe4000cf66130 */
[----:B------:R-:W-:Y:S02]  /*0630*/  ISETP.GE.U32.AND P1, PT, R2, UR7, PT ;  /* 0x0000000702007c0c */ /* 0x000fe4000bf26070 */
[----:B------:R-:W-:Y:S02]  /*0640*/  P2R R10, PR, RZ, 0x8 ;  /* 0x00000008ff0a7803 */ /* 0x000fe40000000000 */
[C---:B------:R-:W-:Y:S02]  /*0650*/  ISETP.GE.U32.AND.EX P1, PT, R3.reuse, UR8, PT, P1 ;  /* 0x0000000803007c0c */ /* 0x040fe4000bf26110 */
[----:B------:R-:W-:Y:S02]  /*0660*/  ISETP.GE.U32.AND P6, PT, R4, UR14, PT ;  /* 0x0000000e04007c0c */ /* 0x000fe4000bfc6070 */
[----:B------:R-:W-:-:S02]  /*0670*/  ISETP.GE.U32.AND.EX P4, PT, R3, UR25, !P1, P4 ;  /* 0x0000001903007c0c */ /* 0x000fc4000cf86140 */
[----:B------:R-:W-:Y:S02]  /*0680*/  IADD3 R2, P1, PT, R6, R25, RZ ;  /* 0x0000001906027210 */ /* 0x000fe40007f3e0ff */
[----:B------:R-:W-:Y:S02]  /*0690*/  P2R R7, PR, RZ, 0x10 ;  /* 0x00000010ff077803 */ /* 0x000fe40000000000 */
[C---:B------:R-:W-:Y:S01]  /*06a0*/  ISETP.GE.U32.AND P2, PT, R2.reuse, UR24, PT ;  /* 0x0000001802007c0c */ /* 0x040fe2000bf46070 */
[----:B------:R-:W-:Y:S01]  /*06b0*/  IMAD.X R3, RZ, RZ, R20, P1 ;  /* 0x000000ffff037224 */ /* 0x000fe200008e0614 */
[----:B------:R-:W-:Y:S02]  /*06c0*/  ISETP.GE.U32.AND P1, PT, R2, UR7, PT ;  /* 0x0000000702007c0c */ /* 0x000fe4000bf26070 */
[----:B------:R-:W-:Y:S02]  /*06d0*/  ISETP.NE.AND P4, PT, R27, RZ, PT ;  /* 0x000000ff1b00720c */ /* 0x000fe40003f85270 */
[----:B------:R-:W-:-:S02]  /*06e0*/  ISETP.GE.U32.AND.EX P1, PT, R3, UR8, PT, P1 ;  /* 0x0000000803007c0c */ /* 0x000fc4000bf26110 */
[----:B------:R-:W-:Y:S02]  /*06f0*/  ISETP.GE.U32.AND P5, PT, R5, UR14, PT ;  /* 0x0000000e05007c0c */ /* 0x000fe4000bfa6070 */
[----:B------:R-:W-:Y:S02]  /*0700*/  ISETP.GE.U32.AND.EX P2, PT, R3, UR25, !P1, P2 ;  /* 0x0000001903007c0c */ /* 0x000fe4000cf46120 */
[----:B------:R-:W-:Y:S02]  /*0710*/  IADD3 R2, P1, PT, R4, R25, RZ ;  /* 0x0000001904027210 */ /* 0x000fe40007f3e0ff */
[----:B------:R-:W-:Y:S02]  /*0720*/  P2R R11, PR, RZ, 0x4 ;  /* 0x00000004ff0b7803 */ /* 0x000fe40000000000 */
[C---:B------:R-:W-:Y:S01]  /*0730*/  ISETP.GE.U32.AND P2, PT, R2.reuse, UR24, PT ;  /* 0x0000001802007c0c */ /* 0x040fe2000bf46070 */
[----:B------:R-:W-:Y:S01]  /*0740*/  IMAD.X R3, RZ, RZ, R20, P1 ;  /* 0x000000ffff037224 */ /* 0x000fe200008e0614 */
[----:B------:R-:W-:-:S02]  /*0750*/  ISETP.GE.U32.AND P1, PT, R2, UR7, PT ;  /* 0x0000000702007c0c */ /* 0x000fc4000bf26070 */
[----:B------:R-:W-:Y:S02]  /*0760*/  ISETP.GE.U32.AND.EX P6, PT, RZ, UR15, PT, P6 ;  /* 0x0000000fff007c0c */ /* 0x000fe4000bfc6160 */
[C---:B------:R-:W-:Y:S02]  /*0770*/  ISETP.GE.U32.AND.EX P1, PT, R3.reuse, UR8, PT, P1 ;  /* 0x0000000803007c0c */ /* 0x040fe4000bf26110 */
[----:B------:R-:W-:Y:S02]  /*0780*/  ISETP.GE.U32.AND.EX P5, PT, RZ, UR15, PT, P5 ;  /* 0x0000000fff007c0c */ /* 0x000fe4000bfa6150 */
[----:B------:R-:W-:Y:S02]  /*0790*/  ISETP.GE.U32.AND.EX P2, PT, R3, UR25, !P1, P2 ;  /* 0x0000001903007c0c */ /* 0x000fe4000cf46120 */
[----:B------:R-:W-:Y:S02]  /*07a0*/  IADD3 R2, P1, PT, R5, R25, RZ ;  /* 0x0000001905027210 */ /* 0x000fe40007f3e0ff */
[----:B------:R-:W-:-:S02]  /*07b0*/  P2R R12, PR, RZ, 0x4 ;  /* 0x00000004ff0c7803 */ /* 0x000fc40000000000 */
[----:B------:R-:W-:Y:S01]  /*07c0*/  ISETP.GE.U32.AND P3, PT, R2, UR24, PT ;  /* 0x0000001802007c0c */ /* 0x000fe2000bf66070 */
[----:B------:R-:W-:Y:S01]  /*07d0*/  IMAD.X R3, RZ, RZ, R20, P1 ;  /* 0x000000ffff037224 */ /* 0x000fe200008e0614 */
[----:B------:R-:W-:-:S04]  /*07e0*/  ISETP.LT.U32.AND P1, PT, R19, UR22, PT ;  /* 0x0000001613007c0c */ /* 0x000fc8000bf21070 */
[----:B------:R-:W-:-:S04]  /*07f0*/  ISETP.LT.U32.AND.EX P2, PT, R23, UR23, !P4, P1 ;  /* 0x0000001717007c0c */ /* 0x000fc8000e741110 */
[----:B------:R-:W-:Y:S02]  /*0800*/  PLOP3.LUT P0, PT, P2, P0, PT, 0x80, 0x8 ;  /* 0x000000000008781c */ /* 0x000fe40001701070 */
[----:B------:R-:W-:Y:S02]  /*0810*/  ISETP.GE.U32.AND P2, PT, R2, UR7, PT ;  /* 0x0000000702007c0c */ /* 0x000fe4000bf46070 */
[----:B------:R-:W-:Y:S02]  /*0820*/  P2R R29, PR, RZ, 0x1 ;  /* 0x00000001ff1d7803 */ /* 0x000fe40000000000 */
[----:B------:R-:W-:-:S04]  /*0830*/  ISETP.GE.U32.AND.EX P2, PT, R3, UR8, PT, P2 ;  /* 0x0000000803007c0c */ /* 0x000fc8000bf46120 */
[----:B------:R-:W-:Y:S02]  /*0840*/  ISETP.GE.U32.AND.EX P3, PT, R3, UR25, !P2, P3 ;  /* 0x0000001903007c0c */ /* 0x000fe4000d766130 */
[----:B------:R-:W-:Y:S02]  /*0850*/  IADD3 R31, P2, PT, R19, 0x1, RZ ;  /* 0x00000001131f7810 */ /* 0x000fe40007f5e0ff */
[----:B------:R-:W-:-:S03]  /*0860*/  P2R R13, PR, RZ, 0x8 ;  /* 0x00000008ff0d7803 */ /* 0x000fc60000000000 */
[----:B------:R-:W-:Y:S01]  /*0870*/  IMAD.X R32, RZ, RZ, R23, P2 ;  /* 0x000000ffff207224 */ /* 0x000fe200010e0617 */
[----:B------:R-:W-:-:S05]  /*0880*/  @P0 IADD3 R2, P2, PT, R24, R21, RZ ;  /* 0x0000001518020210 */ /* 0x000fca0007f5e0ff */
[----:B------:R-:W-:Y:S01]  /*0890*/  @P0 IMAD.X R3, R17, 0x1, R28, P2 ;  /* 0x0000000111030824 */ /* 0x000fe200010e061c */
[----:B------:R-:W-:Y:S02]  /*08a0*/  ISETP.GE.U32.AND P2, PT, R6, UR14, PT ;  /* 0x0000000e06007c0c */ /* 0x000fe4000bf46070 */
[----:B------:R-:W-:Y:S02]  /*08b0*/  ISETP.NE.AND P0, PT, R9, RZ, PT ;  /* 0x000000ff0900720c */ /* 0x000fe40003f05270 */
[----:B------:R-:W-:-:S04]  /*08c0*/  ISETP.GE.U32.AND.EX P2, PT, RZ, UR15, PT, P2 ;  /* 0x0000000fff007c0c */ /* 0x000fc8000bf46120 */
[----:B------:R-:W-:-:S04]  /*08d0*/  ISETP.LT.U32.AND.EX P3, PT, R23, UR23, !P2, P1 ;  /* 0x0000001717007c0c */ /* 0x000fc8000d761110 */
[----:B------:R-:W-:Y:S02]  /*08e0*/  P2R R4, PR, RZ, 0x8 ;  /* 0x00000008ff047803 */ /* 0x000fe40000000000 */
[C---:B------:R-:W-:Y:S02]  /*08f0*/  ISETP.LT.U32.AND.EX P3, PT, R23.reuse, UR23, !P6, P1 ;  /* 0x0000001717007c0c */ /* 0x040fe4000f761110 */
[----:B------:R-:W-:-:S04]  /*0900*/  ISETP.LT.U32.AND.EX P1, PT, R23, UR23, !P5, P1 ;  /* 0x0000001717007c0c */ /* 0x000fc8000ef21110 */
[----:B------:R-:W-:Y:S02]  /*0910*/  P2R R6, PR, RZ, 0x2 ;  /* 0x00000002ff067803 */ /* 0x000fe40000000000 */
[----:B------:R-:W-:-:S04]  /*0920*/  ISETP.LT.U32.AND P1, PT, R31, UR22, PT ;  /* 0x000000161f007c0c */ /* 0x000fc8000bf21070 */
[C---:B------:R-:W-:Y:S02]  /*0930*/  ISETP.LT.U32.AND.EX P2, PT, R32.reuse, UR23, !P2, P1 ;  /* 0x0000001720007c0c */ /* 0x040fe4000d741110 */
[C---:B------:R-:W-:Y:S02]  /*0940*/  ISETP.LT.U32.AND.EX P6, PT, R32.reuse, UR23, !P6, P1 ;  /* 0x0000001720007c0c */ /* 0x040fe4000f7c1110 */
[C---:B------:R-:W-:Y:S02]  /*0950*/  ISETP.LT.U32.AND.EX P5, PT, R32.reuse, UR23, !P5, P1 ;  /* 0x0000001720007c0c */ /* 0x040fe4000efa1110 */
[----:B------:R-:W-:Y:S02]  /*0960*/  ISETP.LT.U32.AND.EX P1, PT, R32, UR23, !P4, P1 ;  /* 0x0000001720007c0c */ /* 0x000fe4000e721110 */
[----:B------:R-:W-:Y:S02]  /*0970*/  ISETP.NE.AND P4, PT, R7, RZ, PT ;  /* 0x000000ff0700720c */ /* 0x000fe40003f85270 */
[----:B------:R-:W-:-:S02]  /*0980*/  P2R R9, PR, RZ, 0x4 ;  /* 0x00000004ff097803 */ /* 0x000fc40000000000 */
[----:B------:R-:W-:Y:S02]  /*0990*/  PLOP3.LUT P1, PT, P1, P4, PT, 0x80, 0x8 ;  /* 0x000000000008781c */ /* 0x000fe40000f29070 */
[----:B------:R-:W-:Y:S02]  /*09a0*/  ISETP.NE.AND P4, PT, R4, RZ, PT ;  /* 0x000000ff0400720c */ /* 0x000fe40003f85270 */
[----:B------:R-:W-:Y:S02]  /*09b0*/  ISETP.NE.AND P2, PT, R10, RZ, PT ;  /* 0x000000ff0a00720c */ /* 0x000fe40003f45270 */
[----:B------:R-:W-:Y:S02]  /*09c0*/  PLOP3.LUT P4, PT, P4, P0, PT, 0x80, 0x8 ;  /* 0x000000000008781c */ /* 0x000fe40002781070 */
[----:B------:R-:W-:Y:S02]  /*09d0*/  ISETP.NE.AND P0, PT, R29, RZ, PT ;  /* 0x000000ff1d00720c */ /* 0x000fe40003f05270 */
[----:B------:R-:W-:-:S02]  /*09e0*/  P2R R10, PR, RZ, 0x40 ;  /* 0x00000040ff0a7803 */ /* 0x000fc40000000000 */
[----:B------:R-:W-:Y:S02]  /*09f0*/  ISETP.NE.AND P6, PT, R11, RZ, PT ;  /* 0x000000ff0b00720c */ /* 0x000fe40003fc5270 */
[----:B------:R-:W-:Y:S02]  /*0a00*/  P2R R11, PR, RZ, 0x20 ;  /* 0x00000020ff0b7803 */ /* 0x000fe40000000000 */
[----:B------:R-:W-:Y:S02]  /*0a10*/  ISETP.NE.AND P5, PT, R12, RZ, PT ;  /* 0x000000ff0c00720c */ /* 0x000fe40003fa5270 */
[----:B------:R-:W-:Y:S02]  /*0a20*/  P2R R12, PR, RZ, 0x2 ;  /* 0x00000002ff0c7803 */ /* 0x000fe40000000000 */
[----:B------:R-:W-:Y:S01]  /*0a30*/  ISETP.NE.AND P1, PT, R13, RZ, PT ;  /* 0x000000ff0d00720c */ /* 0x000fe20003f25270 */
[----:B------:R-:W2:Y:S01]  /*0a40*/  @P0 LDG.E.U16 R2, desc[UR10][R2.64] ;  /* 0x0000000a02020981 */ /* 0x000ea2000c1e1500 */
[----:B------:R-:W-:Y:S01]  /*0a50*/  @P0 PRMT R26, RZ, 0x7610, R26 ;  /* 0x00007610ff1a0816 */ /* 0x000fe2000000001a */
[----:B--2---:R-:W-:-:S04]  /*0a60*/  @P0 IMAD.U32 R5, R2, 0x10000, RZ ;  /* 0x0001000002050824 */ /* 0x004fc800078e00ff */
[----:B-----5:R-:W-:-:S05]  /*0a70*/  @P0 FMUL R5, R0, R5 ;  /* 0x0000000500050220 */ /* 0x020fca0000400000 */
[----:B------:R-:W-:-:S05]  /*0a80*/  @P0 F2FP.SATFINITE.E4M3.F32.PACK_AB_MERGE_C R7, RZ, R5, RZ ;  /* 0x00000005ff07023e */ /* 0x000fca00048070ff */
[----:B------:R0:W-:Y:S01]  /*0a90*/  @P0 STS.U8 [R18+-0x84], R7 ;  /* 0xffff7c0712000388 */ /* 0x0001e20000000000 */
[----:B------:R-:W-:-:S04]  /*0aa0*/  ISETP.NE.AND P0, PT, R8, RZ, PT ;  /* 0x000000ff0800720c */ /* 0x000fc80003f05270 */
[----:B------:R-:W-:Y:S02]  /*0ab0*/  PLOP3.LUT P3, PT, P3, P0, PT, 0x80, 0x8 ;  /* 0x000000000008781c */ /* 0x000fe40001f61070 */
[----:B------:R-:W-:-:S05]  /*0ac0*/  @P4 IADD3 R4, P0, PT, R24, R21, RZ ;  /* 0x0000001518044210 */ /* 0x000fca0007f1e0ff */
[----:B------:R-:W-:Y:S01]  /*0ad0*/  @P4 IMAD.X R5, R17, 0x1, R28, P0 ;  /* 0x0000000111054824 */ /* 0x000fe200000e061c */
[----:B------:R-:W-:-:S04]  /*0ae0*/  ISETP.NE.AND P0, PT, R6, RZ, PT ;  /* 0x000000ff0600720c */ /* 0x000fc80003f05270 */
[----:B------:R-:W2:Y:S01]  /*0af0*/  @P4 LDG.E.U16 R4, desc[UR10][R4.64+0x40] ;  /* 0x0000400a04044981 */ /* 0x000ea2000c1e1500 */
[----:B------:R-:W-:Y:S02]  /*0b00*/  PLOP3.LUT P0, PT, P0, P2, PT, 0x80, 0x8 ;  /* 0x000000000008781c */ /* 0x000fe40000705070 */
[----:B------:R-:W-:-:S04]  /*0b10*/  ISETP.NE.AND P2, PT, R9, RZ, PT ;  /* 0x000000ff0900720c */ /* 0x000fc80003f45270 */
[----:B------:R-:W-:Y:S02]  /*0b20*/  PLOP3.LUT P2, PT, P2, P6, PT, 0x80, 0x8 ;  /* 0x000000000008781c */ /* 0x000fe4000174d070 */
[----:B------:R-:W-:-:S04]  /*0b30*/  ISETP.NE.AND P6, PT, R10, RZ, PT ;  /* 0x000000ff0a00720c */ /* 0x000fc80003fc5270 */
[----:B------:R-:W-:Y:S02]  /*0b40*/  PLOP3.LUT P6, PT, P6, P5, PT, 0x80, 0x8 ;  /* 0x000000000008781c */ /* 0x000fe400037cb070 */
[----:B------:R-:W-:-:S04]  /*0b50*/  ISETP.NE.AND P5, PT, R11, RZ, PT ;  /* 0x000000ff0b00720c */ /* 0x000fc80003fa5270 */
[----:B------:R-:W-:Y:S02]  /*0b60*/  PLOP3.LUT P5, PT, P5, P1, PT, 0x80, 0x8 ;  /* 0x000000000008781c */ /* 0x000fe40002fa3070 */
[----:B------:R-:W-:Y:S02]  /*0b70*/  ISETP.NE.AND P1, PT, R12, RZ, PT ;  /* 0x000000ff0c00720c */ /* 0x000fe40003f25270 */
[----:B------:R-:W-:Y:S01]  /*0b80*/  @P4 PRMT R26, RZ, 0x7610, R26 ;  /* 0x00007610ff1a4816 */ /* 0x000fe2000000001a */
[----:B--2---:R-:W-:-:S04]  /*0b90*/  @P4 IMAD.U32 R3, R4, 0x10000, RZ ;  /* 0x0001000004034824 */ /* 0x004fc800078e00ff */
[----:B------:R-:W-:-:S05]  /*0ba0*/  @P4 FMUL R3, R0, R3 ;  /* 0x0000000300034220 */ /* 0x000fca0000400000 */
[----:B------:R-:W-:-:S05]  /*0bb0*/  @P4 F2FP.SATFINITE.E4M3.F32.PACK_AB_MERGE_C R13, RZ, R3, RZ ;  /* 0x00000003ff0d423e */ /* 0x000fca00048070ff */
[----:B------:R1:W-:Y:S01]  /*0bc0*/  @P4 STS.U8 [R18+-0x64], R13 ;  /* 0xffff9c0d12004388 */ /* 0x0003e20000000000 */
[----:B------:R-:W-:-:S05]  /*0bd0*/  @P1 IADD3 R2, P4, PT, R24, R22, RZ ;  /* 0x0000001618021210 */ /* 0x000fca0007f9e0ff */
[----:B------:R-:W-:Y:S01]  /*0be0*/  @P1 IMAD.X R3, R17, 0x1, R30, P4 ;  /* 0x0000000111031824 */ /* 0x000fe200020e061e */
[----:B------:R-:W-:-:S04]  /*0bf0*/  @P3 IADD3 R8, P4, PT, R24, R21, RZ ;  /* 0x0000001518083210 */ /* 0x000fc80007f9e0ff */
[----:B------:R-:W2:Y:S01]  /*0c00*/  @P1 LDG.E.U16 R2, desc[UR10][R2.64] ;  /* 0x0000000a02021981 */ /* 0x000ea2000c1e1500 */
[----:B------:R-:W-:Y:S01]  /*0c10*/  @P3 IMAD.X R9, R17, 0x1, R28, P4 ;  /* 0x0000000111093824 */ /* 0x000fe200020e061c */
[----:B------:R-:W-:-:S04]  /*0c20*/  @P0 IADD3 R10, P4, PT, R24, R21, RZ ;  /* 0x00000015180a0210 */ /* 0x000fc80007f9e0ff */
[----:B------:R-:W3:Y:S01]  /*0c30*/  @P3 LDG.E.U16 R8, desc[UR10][R8.64+0x80] ;  /* 0x0000800a08083981 */ /* 0x000ee2000c1e1500 */
[----:B------:R-:W-:Y:S01]  /*0c40*/  @P0 IMAD.X R11, R17, 0x1, R28, P4 ;  /* 0x00000001110b0824 */ /* 0x000fe200020e061c */
[----:B------:R-:W-:-:S04]  /*0c50*/  @P2 IADD3 R4, P4, PT, R24, R22, RZ ;  /* 0x0000001618042210 */ /* 0x000fc80007f9e0ff */
[----:B------:R-:W4:Y:S01]  /*0c60*/  @P0 LDG.E.U16 R10, desc[UR10][R10.64+0xc0] ;  /* 0x0000c00a0a0a0981 */ /* 0x000f22000c1e1500 */
[----:B------:R-:W-:Y:S01]  /*0c70*/  @P2 IMAD.X R5, R17, 0x1, R30, P4 ;  /* 0x0000000111052824 */ /* 0x000fe200020e061e */
[----:B------:R-:W-:-:S04]  /*0c80*/  @P6 IADD3 R6, P4, PT, R24, R22, RZ ;  /* 0x0000001618066210 */ /* 0x000fc80007f9e0ff */
[----:B------:R-:W4:Y:S01]  /*0c90*/  @P2 LDG.E.U16 R4, desc[UR10][R4.64+0x40] ;  /* 0x0000400a04042981 */ /* 0x000f22000c1e1500 */
[----:B0-----:R-:W-:Y:S01]  /*0ca0*/  @P6 IMAD.X R7, R17, 0x1, R30, P4 ;  /* 0x0000000111076824 */ /* 0x001fe200020e061e */
[----:B------:R-:W-:-:S04]  /*0cb0*/  @P5 IADD3 R12, P4, PT, R24, R22, RZ ;  /* 0x00000016180c5210 */ /* 0x000fc80007f9e0ff */
[----:B------:R0:W4:Y:S01]  /*0cc0*/  @P6 LDG.E.U16 R6, desc[UR10][R6.64+0x80] ;  /* 0x0000800a06066981 */ /* 0x000122000c1e1500 */
[----:B-1----:R-:W-:-:S05]  /*0cd0*/  @P5 IMAD.X R13, R17, 0x1, R30, P4 ;  /* 0x00000001110d5824 */ /* 0x002fca00020e061e */
[----:B------:R-:W4:Y:S01]  /*0ce0*/  @P5 LDG.E.U16 R12, desc[UR10][R12.64+0xc0] ;  /* 0x0000c00a0c0c5981 */ /* 0x000f22000c1e1500 */
[----:B------:R-:W-:Y:S01]  /*0cf0*/  @P3 PRMT R26, RZ, 0x7610, R26 ;  /* 0x00007610ff1a3816 */ /* 0x000fe2000000001a */
[----:B------:R-:W-:-:S03]  /*0d00*/  UIADD3 UR5, UPT, UPT, UR5, 0x108, URZ ;  /* 0x0000010805057890 */ /* 0x000fc6000fffe0ff */
[----:B------:R-:W-:Y:S01]  /*0d10*/  @P0 PRMT R26, RZ, 0x7610, R26 ;  /* 0x00007610ff1a0816 */ /* 0x000fe2000000001a */
[----:B------:R-:W-:-:S03]  /*0d20*/  UISETP.NE.AND UP0, UPT, UR5, 0x8c4, UPT ;  /* 0x000008c40500788c */ /* 0x000fc6000bf05270 */
[----:B------:R-:W-:Y:S01]  /*0d30*/  @P1 PRMT R26, RZ, 0x7610, R26 ;  /* 0x00007610ff1a1816 */ /* 0x000fe2000000001a */
[----:B------:R-:W-:Y:S02]  /*0d40*/  USHF.L.U32 UR13, UR12, 0x1, URZ ;  /* 0x000000010c0d7899 */ /* 0x000fe400080006ff */
[----:B0-----:R-:W-:Y:S01]  /*0d50*/  IMAD.U32 R7, RZ, RZ, UR12 ;  /* 0x0000000cff077e24 */ /* 0x001fe2000f8e00ff */
[----:B------:R-:W-:-:S04]  /*0d60*/  @P2 PRMT R26, RZ, 0x7610, R26 ;  /* 0x00007610ff1a2816 */ /* 0x000fc8000000001a */
[----:B------:R-:W-:-:S04]  /*0d70*/  @P6 PRMT R26, RZ, 0x7610, R26 ;  /* 0x00007610ff1a6816 */ /* 0x000fc8000000001a */
[----:B------:R-:W-:Y:S01]  /*0d80*/  @P5 PRMT R26, RZ, 0x7610, R26 ;  /* 0x00007610ff1a5816 */ /* 0x000fe2000000001a */
[----:B--2---:R-:W-:Y:S02]  /*0d90*/  @P1 IMAD.U32 R11, R2, 0x10000, RZ ;  /* 0x00010000020b1824 */ /* 0x004fe400078e00ff */
[----:B---3--:R-:W-:Y:S02]  /*0da0*/  @P3 IMAD.U32 R29, R8, 0x10000, RZ ;  /* 0x00010000081d3824 */ /* 0x008fe400078e00ff */
[----:B------:R-:W-:Y:S01]  /*0db0*/  @P1 FMUL R11, R0, R11 ;  /* 0x0000000b000b1220 */ /* 0x000fe20000400000 */
[----:B----4-:R-:W-:Y:S02]  /*0dc0*/  @P0 IMAD.U32 R9, R10, 0x10000, RZ ;  /* 0x000100000a090824 */ /* 0x010fe400078e00ff */
[----:B------:R-:W-:Y:S01]  /*0dd0*/  @P3 FMUL R29, R0, R29 ;  /* 0x0000001d001d3220 */ /* 0x000fe20000400000 */
[----:B------:R-:W-:Y:S02]  /*0de0*/  @P2 IMAD.U32 R31, R4, 0x10000, RZ ;  /* 0x00010000041f2824 */ /* 0x000fe400078e00ff */
[----:B------:R-:W-:-:S02]  /*0df0*/  @P0 FMUL R9, R0, R9 ;  /* 0x0000000900090220 */ /* 0x000fc40000400000 */
[----:B------:R-:W-:Y:S01]  /*0e00*/  @P2 FMUL R31, R0, R31 ;  /* 0x0000001f001f2220 */ /* 0x000fe20000400000 */
[----:B------:R-:W-:Y:S01]  /*0e10*/  @P6 IMAD.U32 R3, R6, 0x10000, RZ ;  /* 0x0001000006036824 */ /* 0x000fe200078e00ff */
[----:B------:R-:W-:Y:S01]  /*0e20*/  @P3 F2FP.SATFINITE.E4M3.F32.PACK_AB_MERGE_C R29, RZ, R29, RZ ;  /* 0x0000001dff1d323e */ /* 0x000fe200048070ff */
[----:B------:R-:W-:Y:S02]  /*0e30*/  @P5 IMAD.U32 R5, R12, 0x10000, RZ ;  /* 0x000100000c055824 */ /* 0x000fe400078e00ff */
[C---:B------:R-:W-:Y:S01]  /*0e40*/  @P6 FMUL R3, R0.reuse, R3 ;  /* 0x0000000300036220 */ /* 0x040fe20000400000 */
[----:B------:R-:W-:Y:S01]  /*0e50*/  @P0 F2FP.SATFINITE.E4M3.F32.PACK_AB_MERGE_C R9, RZ, R9, RZ ;  /* 0x00000009ff09023e */ /* 0x000fe200048070ff */
[----:B------:R-:W-:Y:S01]  /*0e60*/  @P5 FMUL R5, R0, R5 ;  /* 0x0000000500055220 */ /* 0x000fe20000400000 */
[----:B------:R-:W-:Y:S02]  /*0e70*/  @P1 F2FP.SATFINITE.E4M3.F32.PACK_AB_MERGE_C R11, RZ, R11, RZ ;  /* 0x0000000bff0b123e */ /* 0x000fe400048070ff */
[----:B------:R-:W-:Y:S01]  /*0e80*/  @P2 F2FP.SATFINITE.E4M3.F32.PACK_AB_MERGE_C R31, RZ, R31, RZ ;  /* 0x0000001fff1f223e */ /* 0x000fe200048070ff */
[----:B------:R-:W-:Y:S01]  /*0e90*/  @P3 STS.U8 [R18+-0x44], R29 ;  /* 0xffffbc1d12003388 */ /* 0x000fe20000000000 */
[----:B------:R-:W-:-:S02]  /*0ea0*/  @P6 F2FP.SATFINITE.E4M3.F32.PACK_AB_MERGE_C R3, RZ, R3, RZ ;  /* 0x00000003ff03623e */ /* 0x000fc400048070ff */
[----:B------:R-:W-:Y:S01]  /*0eb0*/  @P5 F2FP.SATFINITE.E4M3.F32.PACK_AB_MERGE_C R5, RZ, R5, RZ ;  /* 0x00000005ff05523e */ /* 0x000fe200048070ff */
[----:B------:R-:W-:Y:S01]  /*0ec0*/  @P0 STS.U8 [R18+-0x24], R9 ;  /* 0xffffdc0912000388 */ /* 0x000fe20000000000 */
[----:B------:R-:W-:Y:S02]  /*0ed0*/  IADD3 R19, P3, PT, R19, 0x2, RZ ;  /* 0x0000000213137810 */ /* 0x000fe40007f7e0ff */
[----:B------:R-:W-:Y:S01]  /*0ee0*/  LEA R24, P0, R7, R24, 0x2 ;  /* 0x0000001807187211 */ /* 0x000fe200078010ff */
[----:B------:R-:W-:Y:S01]  /*0ef0*/  @P1 STS.U8 [R18], R11 ;  /* 0x0000000b12001388 */ /* 0x000fe20000000000 */
[----:B------:R-:W-:-:S03]  /*0f00*/  IADD3 R16, P1, PT, R16, UR13, RZ ;  /* 0x0000000d10107c10 */ /* 0x000fc6000ff3e0ff */
[----:B------:R-:W-:Y:S01]  /*0f10*/  @P2 STS.U8 [R18+0x20], R31 ;  /* 0x0000201f12002388 */ /* 0x000fe20000000000 */
[----:B------:R-:W-:Y:S01]  /*0f20*/  IADD3 R25, P2, PT, R25, UR13, RZ ;  /* 0x0000000d19197c10 */ /* 0x000fe2000ff5e0ff */
[----:B------:R-:W-:Y:S01]  /*0f30*/  IMAD.X R23, RZ, RZ, R23, P3 ;  /* 0x000000ffff177224 */ /* 0x000fe200018e0617 */
[----:B------:R-:W-:Y:S01]  /*0f40*/  IADD3.X R15, PT, PT, R15, UR9, RZ, P1, !PT ;  /* 0x000000090f0f7c10 */ /* 0x000fe20008ffe4ff */
[----:B------:R-:W-:Y:S01]  /*0f50*/  @P6 STS.U8 [R18+0x40], R3 ;  /* 0x0000400312006388 */ /* 0x000fe20000000000 */
[----:B------:R-:W-:Y:S02]  /*0f60*/  IADD3.X R20, PT, PT, R20, UR9, RZ, P2, !PT ;  /* 0x0000000914147c10 */ /* 0x000fe400097fe4ff */
[----:B------:R-:W-:Y:S01]  /*0f70*/  IADD3.X R17, PT, PT, R17, UR6, RZ, P0, !PT ;  /* 0x0000000611117c10 */ /* 0x000fe200087fe4ff */
        /* <DEDUP_REMOVED lines=23> */
[----:B------:R-:W0:Y:S01]  /*10f0*/  S2R R3, SR_CgaCtaId ;  /* 0x0000000000037919 */ /* 0x000e220000008800 */
[----:B------:R-:W-:Y:S01]  /*1100*/  SHF.R.U32.HI R0, RZ, 0x1, R14 ;  /* 0x00000001ff007819 */ /* 0x000fe2000001160e */
[----:B------:R-:W-:Y:S01]  /*1110*/  IMAD.U32 R5, RZ, RZ, UR18 ;  /* 0x00000012ff057e24 */ /* 0x000fe2000f8e00ff */
[----:B------:R-:W1:Y:S01]  /*1120*/  LDCU.64 UR6, c[0x0][0x3b8] ;  /* 0x00007700ff0677ac */ /* 0x000e620008000a00 */
[----:B------:R-:W-:Y:S01]  /*1130*/  IMAD.SHL.U32 R14, R14, 0x4, RZ ;  /* 0x000000040e0e7824 */ /* 0x000fe200078e00ff */
[----:B------:R-:W-:Y:S01]  /*1140*/  LOP3.LUT R0, R0, 0x70, RZ, 0xc0, !PT ;  /* 0x0000007000007812 */ /* 0x000fe200078ec0ff */
[----:B------:R-:W-:Y:S01]  /*1150*/  BSSY.RECONVERGENT B0, `(.L_x_13) ;  /* 0x000001f000007945 */ /* 0x000fe20003800200 */
[----:B------:R-:W-:Y:S02]  /*1160*/  MOV R2, 0x400 ;  /* 0x0000040000027802 */ /* 0x000fe40000000f00 */
[----:B------:R-:W-:Y:S01]  /*1170*/  LOP3.LUT R14, R14, 0x7c, RZ, 0xc0, !PT ;  /* 0x0000007c0e0e7812 */ /* 0x000fe200078ec0ff */
[----:B------:R-:W-:-:S04]  /*1180*/  IMAD R5, R5, 0x80, R0 ;  /* 0x0000008005057824 */ /* 0x000fc800078e0200 */
[C---:B------:R-:W-:Y:S01]  /*1190*/  VIADD R15, R5.reuse, 0x1 ;  /* 0x00000001050f7836 */ /* 0x040fe20000000000 */
[C---:B------:R-:W-:Y:S01]  /*11a0*/  ISETP.GE.U32.AND P0, PT, R5.reuse, UR22, PT ;  /* 0x0000001605007c0c */ /* 0x040fe2000bf06070 */
[C---:B------:R-:W-:Y:S02]  /*11b0*/  VIADD R11, R5.reuse, 0x2 ;  /* 0x00000002050b7836 */ /* 0x040fe40000000000 */
[----:B------:R-:W-:Y:S01]  /*11c0*/  VIADD R10, R5, 0x3 ;  /* 0x00000003050a7836 */ /* 0x000fe20000000000 */
[----:B------:R-:W-:Y:S02]  /*11d0*/  ISETP.GE.U32.AND.EX P0, PT, RZ, UR23, PT, P0 ;  /* 0x00000017ff007c0c */ /* 0x000fe4000bf06100 */
[----:B------:R-:W-:-:S04]  /*11e0*/  ISETP.GE.U32.AND P1, PT, R15, UR22, PT ;  /* 0x000000160f007c0c */ /* 0x000fc8000bf26070 */
[----:B------:R-:W-:Y:S02]  /*11f0*/  ISETP.GE.U32.AND.EX P1, PT, RZ, UR23, PT, P1 ;  /* 0x00000017ff007c0c */ /* 0x000fe4000bf26110 */
[----:B0-----:R-:W-:Y:S01]  /*1200*/  LEA R3, R3, R2, 0x18 ;  /* 0x0000000203037211 */ /* 0x001fe200078ec0ff */
[----:B------:R-:W-:-:S04]  /*1210*/  VIADD R2, R14, UR4 ;  /* 0x000000040e027c36 */ /* 0x000fc80008000000 */
[----:B------:R-:W-:Y:S01]  /*1220*/  IMAD R3, R0, 0x84, R3 ;  /* 0x0000008400037824 */ /* 0x000fe200078e0203 */
[----:B-1----:R-:W-:-:S03]  /*1230*/  IADD3 R2, P2, PT, R2, -UR6, RZ ;  /* 0x8000000602027c10 */ /* 0x002fc6000ff5e0ff */
[----:B------:R-:W-:Y:S02]  /*1240*/  IMAD.IADD R0, R14, 0x1, R3 ;  /* 0x000000010e007824 */ /* 0x000fe400078e0203 */
[----:B------:R-:W-:Y:S01]  /*1250*/  IMAD.X R3, RZ, RZ, ~UR7, P2 ;  /* 0x80000007ff037e24 */ /* 0x000fe200090e06ff */
[----:B------:R-:W-:Y:S07]  /*1260*/  @P0 BRA `(.L_x_14) ;  /* 0x0000000000340947 */ /* 0x000fee0003800000 */
[----:B------:R-:W-:Y:S01]  /*1270*/  LDS.U8 R4, [R0+0x2] ;  /* 0x0000020000047984 */ /* 0x000fe20000000000 */
[----:B------:R-:W0:Y:S01]  /*1280*/  LDCU.64 UR4, c[0x0][0x388] ;  /* 0x00007100ff0477ac */ /* 0x000e220008000a00 */
[----:B------:R-:W-:Y:S02]  /*1290*/  IMAD.WIDE.U32 R6, R5, UR14, R2 ;  /* 0x0000000e05067c25 */ /* 0x000fe4000f8e0002 */
[----:B------:R-:W1:Y:S04]  /*12a0*/  LDS.U8 R13, [R0+0x3] ;  /* 0x00000300000d7984 */ /* 0x000e680000000000 */
[----:B------:R-:W2:Y:S04]  /*12b0*/  LDS.U8 R8, [R0+0x1] ;  /* 0x0000010000087984 */ /* 0x000ea80000000000 */
[----:B------:R-:W3:Y:S01]  /*12c0*/  LDS.U8 R9, [R0] ;  /* 0x0000000000097984 */ /* 0x000ee20000000000 */
[----:B0-----:R-:W-:Y:S01]  /*12d0*/  IADD3 R6, P0, PT, R6, UR4, RZ ;  /* 0x0000000406067c10 */ /* 0x001fe2000ff1e0ff */
[----:B-1----:R-:W-:-:S02]  /*12e0*/  IMAD R13, R13, 0x100, R4 ;  /* 0x000001000d0d7824 */ /* 0x002fc400078e0204 */
[----:B------:R-:W-:Y:S02]  /*12f0*/  IMAD R4, R5, UR15, R7 ;  /* 0x0000000f05047c24 */ /* 0x000fe4000f8e0207 */
[----:B--2---:R-:W-:-:S03]  /*1300*/  IMAD R8, R13, 0x100, R8 ;  /* 0x000001000d087824 */ /* 0x004fc600078e0208 */
[----:B------:R-:W-:Y:S01]  /*1310*/  IADD3.X R7, PT, PT, R4, UR5, RZ, P0, !PT ;  /* 0x0000000504077c10 */ /* 0x000fe200087fe4ff */
[----:B---3--:R-:W-:-:S05]  /*1320*/  IMAD.U32 R9, R8, 0x100, R9 ;  /* 0x0000010008097824 */ /* 0x008fca00078e0009 */
[----:B------:R0:W-:Y:S02]  /*1330*/  STG.E desc[UR10][R6.64], R9 ;  /* 0x0000000906007986 */ /* 0x0001e4000c10190a */
.L_x_14:
[----:B------:R-:W-:Y:S05]  /*1340*/  BSYNC.RECONVERGENT B0 ;  /* 0x0000000000007941 */ /* 0x000fea0003800200 */
.L_x_13:
[----:B------:R-:W-:Y:S04]  /*1350*/  BSSY.RECONVERGENT B0, `(.L_x_15) ;  /* 0x0000011000007945 */ /* 0x000fe80003800200 */
[----:B------:R-:W-:Y:S05]  /*1360*/  @P1 BRA `(.L_x_16) ;  /* 0x00000000003c1947 */ /* 0x000fea0003800000 */
[----:B------:R-:W-:Y:S01]  /*1370*/  LDS.U8 R4, [R0+0x86] ;  /* 0x0000860000047984 */ /* 0x000fe20000000000 */
[----:B------:R-:W1:Y:S01]  /*1380*/  LDCU.64 UR4, c[0x0][0x388] ;  /* 0x00007100ff0477ac */ /* 0x000e620008000a00 */
[----:B0-----:R-:W-:Y:S02]  /*1390*/  IMAD.MOV.U32 R6, RZ, RZ, R2 ;  /* 0x000000ffff067224 */ /* 0x001fe400078e0002 */
[----:B------:R-:W0:Y:S01]  /*13a0*/  LDS.U8 R13, [R0+0x87] ;  /* 0x00008700000d7984 */ /* 0x000e220000000000 */
[----:B------:R-:W-:-:S03]  /*13b0*/  IMAD.MOV.U32 R7, RZ, RZ, R3 ;  /* 0x000000ffff077224 */ /* 0x000fc600078e0003 */
[----:B------:R-:W2:Y:S01]  /*13c0*/  LDS.U8 R8, [R0+0x85] ;  /* 0x0000850000087984 */ /* 0x000ea20000000000 */
[----:B------:R-:W-:-:S03]  /*13d0*/  IMAD.WIDE.U32 R6, R15, UR14, R6 ;  /* 0x0000000e0f067c25 */ /* 0x000fc6000f8e0006 */
[----:B------:R-:W3:Y:S01]  /*13e0*/  LDS.U8 R9, [R0+0x84] ;  /* 0x0000840000097984 */ /* 0x000ee20000000000 */
[----:B------:R-:W-:Y:S01]  /*13f0*/  IMAD R15, R15, UR15, R7 ;  /* 0x0000000f0f0f7c24 */ /* 0x000fe2000f8e0207 */
[----:B-1----:R-:W-:-:S04]  /*1400*/  IADD3 R6, P0, PT, R6, UR4, RZ ;  /* 0x0000000406067c10 */ /* 0x002fc8000ff1e0ff */
[----:B------:R-:W-:Y:S01]  /*1410*/  IADD3.X R7, PT, PT, R15, UR5, RZ, P0, !PT ;  /* 0x000000050f077c10 */ /* 0x000fe200087fe4ff */
[----:B0-----:R-:W-:-:S04]  /*1420*/  IMAD R13, R13, 0x100, R4 ;  /* 0x000001000d0d7824 */ /* 0x001fc800078e0204 */
[----:B--2---:R-:W-:-:S04]  /*1430*/  IMAD R8, R13, 0x100, R8 ;  /* 0x000001000d087824 */ /* 0x004fc800078e0208 */
[----:B---3--:R-:W-:-:S05]  /*1440*/  IMAD.U32 R9, R8, 0x100, R9 ;  /* 0x0000010008097824 */ /* 0x008fca00078e0009 */
[----:B------:R1:W-:Y:S02]  /*1450*/  STG.E desc[UR10][R6.64], R9 ;  /* 0x0000000906007986 */ /* 0x0003e4000c10190a */
.L_x_16:
[----:B------:R-:W-:Y:S05]  /*1460*/  BSYNC.RECONVERGENT B0 ;  /* 0x0000000000007941 */ /* 0x000fea0003800200 */
.L_x_15:
[----:B------:R-:W-:Y:S01]  /*1470*/  ISETP.GE.U32.AND P5, PT, R11, UR22, PT ;  /* 0x000000160b007c0c */ /* 0x000fe2000bfa6070 */
[C---:B------:R-:W-:Y:S01]  /*1480*/  VIADD R13, R5.reuse, 0x4 ;  /* 0x00000004050d7836 */ /* 0x040fe20000000000 */
[----:B------:R-:W-:Y:S01]  /*1490*/  ISETP.GE.U32.AND P1, PT, R10, UR22, PT ;  /* 0x000000160a007c0c */ /* 0x000fe2000bf26070 */
[C---:B------:R-:W-:Y:S01]  /*14a0*/  VIADD R12, R5.reuse, 0x5 ;  /* 0x00000005050c7836 */ /* 0x040fe20000000000 */
[----:B------:R-:W-:Y:S01]  /*14b0*/  ISETP.GE.U32.AND.EX P5, PT, RZ, UR23, PT, P5 ;  /* 0x00000017ff007c0c */ /* 0x000fe2000bfa6150 */
[----:B01----:R-:W-:Y:S01]  /*14c0*/  VIADD R9, R5, 0x6 ;  /* 0x0000000605097836 */ /* 0x003fe20000000000 */
[----:B------:R-:W-:Y:S01]  /*14d0*/  ISETP.GE.U32.AND P0, PT, R13, UR22, PT ;  /* 0x000000160d007c0c */ /* 0x000fe2000bf06070 */
[C---:B------:R-:W-:Y:S01]  /*14e0*/  VIADD R8, R5.reuse, 0x7 ;  /* 0x0000000705087836 */ /* 0x040fe20000000000 */
[----:B------:R-:W-:Y:S01]  /*14f0*/  ISETP.GE.U32.AND P6, PT, R12, UR22, PT ;  /* 0x000000160c007c0c */ /* 0x000fe2000bfc6070 */
[----:B------:R-:W-:Y:S01]  /*1500*/  VIADD R7, R5, 0x8 ;  /* 0x0000000805077836 */ /* 0x000fe20000000000 */
[----:B------:R-:W-:Y:S01]  /*1510*/  ISETP.GE.U32.AND P2, PT, R9, UR22, PT ;  /* 0x0000001609007c0c */ /* 0x000fe2000bf46070 */
[----:B------:R-:W-:Y:S01]  /*1520*/  BSSY.RECONVERGENT B0, `(.L_x_17) ;  /* 0x000001b000007945 */ /* 0x000fe20003800200 */
[----:B------:R-:W-:Y:S01]  /*1530*/  ISETP.GE.U32.AND P3, PT, R8, UR22, PT ;  /* 0x0000001608007c0c */ /* 0x000fe2000bf66070 */
[----:B------:R-:W-:Y:S01]  /*1540*/  VIADD R4, R5, 0x9 ;  /* 0x0000000905047836 */ /* 0x000fe20000000000 */
[----:B------:R-:W-:Y:S01]  /*1550*/  ISETP.GE.U32.AND P4, PT, R7, UR22, PT ;  /* 0x0000001607007c0c */ /* 0x000fe2000bf86070 */
[----:B------:R-:W-:Y:S01]  /*1560*/  VIADD R6, R5, 0xa ;  /* 0x0000000a05067836 */ /* 0x000fe20000000000 */
[----:B------:R-:W-:-:S02]  /*1570*/  ISETP.GE.U32.AND.EX P1, PT, RZ, UR23, PT, P1 ;  /* 0x00000017ff007c0c */ /* 0x000fc4000bf26110 */
[----:B------:R-:W-:Y:S02]  /*1580*/  ISETP.GE.U32.AND.EX P0, PT, RZ, UR23, PT, P0 ;  /* 0x00000017ff007c0c */ /* 0x000fe4000bf06100 */
[----:B------:R-:W-:Y:S02]  /*1590*/  ISETP.GE.U32.AND.EX P6, PT, RZ, UR23, PT, P6 ;  /* 0x00000017ff007c0c */ /* 0x000fe4000bfc6160 */
[----:B------:R-:W-:Y:S02]  /*15a0*/  ISETP.GE.U32.AND.EX P2, PT, RZ, UR23, PT, P2 ;  /* 0x00000017ff007c0c */ /* 0x000fe4000bf46120 */
[----:B------:R-:W-:Y:S02]  /*15b0*/  ISETP.GE.U32.AND.EX P3, PT, RZ, UR23, PT, P3 ;  /* 0x00000017ff007c0c */ /* 0x000fe4000bf66130 */
[----:B------:R-:W-:Y:S01]  /*15c0*/  ISETP.GE.U32.AND.EX P4, PT, RZ, UR23, PT, P4 ;  /* 0x00000017ff007c0c */ /* 0x000fe2000bf86140 */
[----:B------:R-:W-:-:S12]  /*15d0*/  @P5 BRA `(.L_x_18) ;  /* 0x00000000003c5947 */ /* 0x000fd80003800000 */
[----:B------:R-:W-:Y:S01]  /*15e0*/  LDS.U8 R16, [R0+0x10a] ;  /* 0x00010a0000107984 */ /* 0x000fe20000000000 */
[----:B------:R-:W0:Y:S01]  /*15f0*/  LDCU.64 UR4, c[0x0][0x388] ;  /* 0x00007100ff0477ac */ /* 0x000e220008000a00 */
[----:B------:R-:W-:Y:S02]  /*1600*/  IMAD.MOV.U32 R14, RZ, RZ, R2 ;  /* 0x000000ffff0e7224 */ /* 0x000fe400078e0002 */
[----:B------:R-:W1:Y:S01]  /*1610*/  LDS.U8 R19, [R0+0x10b] ;  /* 0x00010b0000137984 */ /* 0x000e620000000000 */
[----:B------:R-:W-:-:S03]  /*1620*/  IMAD.MOV.U32 R15, RZ, RZ, R3 ;  /* 0x000000ffff0f7224 */ /* 0x000fc600078e0003 */
[----:B------:R-:W2:Y:S01]  /*1630*/  LDS.U8 R17, [R0+0x109] ;  /* 0x0001090000117984 */ /* 0x000ea20000000000 */
[----:B------:R-:W-:-:S03]  /*1640*/  IMAD.WIDE.U32 R14, R11, UR14, R14 ;  /* 0x0000000e0b0e7c25 */ /* 0x000fc6000f8e000e */
[----:B------:R-:W3:Y:S01]  /*1650*/  LDS.U8 R18, [R0+0x108] ;  /* 0x0001080000127984 */ /* 0x000ee20000000000 */
[----:B------:R-:W-:Y:S01]  /*1660*/  IMAD R15, R11, UR15, R15 ;  /* 0x0000000f0b0f7c24 */ /* 0x000fe2000f8e020f */
[----:B0-----:R-:W-:-:S04]  /*1670*/  IADD3 R14, P5, PT, R14, UR4, RZ ;  /* 0x000000040e0e7c10 */ /* 0x001fc8000ffbe0ff */
[----:B------:R-:W-:Y:S01]  /*1680*/  IADD3.X R15, PT, PT, R15, UR5, RZ, P5, !PT ;  /* 0x000000050f0f7c10 */ /* 0x000fe2000affe4ff */
[----:B-1----:R-:W-:-:S04]  /*1690*/  IMAD R16, R19, 0x100, R16 ;  /* 0x0000010013107824 */ /* 0x002fc800078e0210 */
[----:B--2---:R-:W-:-:S04]  /*16a0*/  IMAD R11, R16, 0x100, R17 ;  /* 0x00000100100b7824 */ /* 0x004fc800078e0211 */
[----:B---3--:R-:W-:-:S05]  /*16b0*/  IMAD.U32 R11, R11, 0x100, R18 ;  /* 0x000001000b0b7824 */ /* 0x008fca00078e0012 */
[----:B------:R0:W-:Y:S02]  /*16c0*/  STG.E desc[UR10][R14.64], R11 ;  /* 0x0000000b0e007986 */ /* 0x0001e4000c10190a */
.L_x_18:
[----:B------:R-:W-:Y:S05]  /*16d0*/  BSYNC.RECONVERGENT B0 ;  /* 0x0000000000007941 */ /* 0x000fea0003800200 */
.L_x_17:
[----:B------:R-:W-:Y:S04]  /*16e0*/  BSSY.RECONVERGENT B0, `(.L_x_19) ;  /* 0x0000011000007945 */ /* 0x000fe80003800200 */
[----:B------:R-:W-:Y:S05]  /*16f0*/  @P1 BRA `(.L_x_20) ;  /* 0x00000000003c1947 */ /* 0x000fea0003800000 */
[----:B0-----:R-:W-:Y:S01]  /*1700*/  LDS.U8 R11, [R0+0x18e] ;  /* 0x00018e00000b7984 */ /* 0x001fe20000000000 */
        /* <DEDUP_REMOVED lines=14> */
.L_x_20:
[----:B------:R-:W-:Y:S05]  /*17f0*/  BSYNC.RECONVERGENT B0 ;  /* 0x0000000000007941 */ /* 0x000fea0003800200 */
.L_x_19:
[----:B------:R-:W-:Y:S04]  /*1800*/  BSSY.RECONVERGENT B0, `(.L_x_21) ;  /* 0x0000011000007945 */ /* 0x000fe80003800200 */
[----:B------:R-:W-:Y:S05]  /*1810*/  @P0 BRA `(.L_x_22) ;  /* 0x00000000003c0947 */ /* 0x000fea0003800000 */
[----:B01----:R-:W-:Y:S01]  /*1820*/  LDS.U8 R14, [R0+0x212] ;  /* 0x00021200000e7984 */ /* 0x003fe20000000000 */
        /* <DEDUP_REMOVED lines=14> */
.L_x_22:
[----:B------:R-:W-:Y:S05]  /*1910*/  BSYNC.RECONVERGENT B0 ;  /* 0x0000000000007941 */ /* 0x000fea0003800200 */
.L_x_21:
[----:B------:R-:W-:Y:S04]  /*1920*/  BSSY.RECONVERGENT B0, `(.L_x_23) ;  /* 0x0000011000007945 */ /* 0x000fe80003800200 */
[----:B------:R-:W-:Y:S05]  /*1930*/  @P6 BRA `(.L_x_24) ;  /* 0x00000000003c6947 */ /* 0x000fea0003800000 */
[----:B--2---:R-:W-:Y:S01]  /*1940*/  LDS.U8 R13, [R0+0x296] ;  /* 0x00029600000d7984 */ /* 0x004fe20000000000 */
[----:B------:R-:W2:Y:S01]  /*1950*/  LDCU.64 UR4, c[0x0][0x388] ;  /* 0x00007100ff0477ac */ /* 0x000ea20008000a00 */
[----:B------:R-:W-:Y:S02]  /*1960*/  IMAD.MOV.U32 R10, RZ, RZ, R2 ;  /* 0x000000ffff0a7224 */ /* 0x000fe400078e0002 */
[----:B------:R-:W3:Y:S01]  /*1970*/  LDS.U8 R16, [R0+0x297] ;  /* 0x0002970000107984 */ /* 0x000ee20000000000 */
[----:B0-----:R-:W-:-:S03]  /*1980*/  IMAD.MOV.U32 R11, RZ, RZ, R3 ;  /* 0x000000ffff0b7224 */ /* 0x001fc600078e0003 */
[----:B-1----:R-:W0:Y:S01]  /*1990*/  LDS.U8 R14, [R0+0x295] ;  /* 0x00029500000e7984 */ /* 0x002e220000000000 */
[----:B------:R-:W-:-:S03]  /*19a0*/  IMAD.WIDE.U32 R10, R12, UR14, R10 ;  /* 0x0000000e0c0a7c25 */ /* 0x000fc6000f8e000a */
[----:B------:R-:W1:Y:S01]  /*19b0*/  LDS.U8 R15, [R0+0x294] ;  /* 0x00029400000f7984 */ /* 0x000e620000000000 */
[----:B------:R-:W-:Y:S01]  /*19c0*/  IMAD R12, R12, UR15, R11 ;  /* 0x0000000f0c0c7c24 */ /* 0x000fe2000f8e020b */
[----:B--2---:R-:W-:-:S04]  /*19d0*/  IADD3 R10, P0, PT, R10, UR4, RZ ;  /* 0x000000040a0a7c10 */ /* 0x004fc8000ff1e0ff */
[----:B------:R-:W-:Y:S01]  /*19e0*/  IADD3.X R11, PT, PT, R12, UR5, RZ, P0, !PT ;  /* 0x000000050c0b7c10 */ /* 0x000fe200087fe4ff */
[----:B---3--:R-:W-:-:S04]  /*19f0*/  IMAD R13, R16, 0x100, R13 ;  /* 0x00000100100d7824 */ /* 0x008fc800078e020d */
[----:B0-----:R-:W-:-:S04]  /*1a00*/  IMAD R14, R13, 0x100, R14 ;  /* 0x000001000d0e7824 */ /* 0x001fc800078e020e */
[----:B-1----:R-:W-:-:S05]  /*1a10*/  IMAD.U32 R15, R14, 0x100, R15 ;  /* 0x000001000e0f7824 */ /* 0x002fca00078e000f */
[----:B------:R3:W-:Y:S02]  /*1a20*/  STG.E desc[UR10][R10.64], R15 ;  /* 0x0000000f0a007986 */ /* 0x0007e4000c10190a */
.L_x_24:
[----:B------:R-:W-:Y:S05]  /*1a30*/  BSYNC.RECONVERGENT B0 ;  /* 0x0000000000007941 */ /* 0x000fea0003800200 */
.L_x_23:
[----:B------:R-:W-:Y:S04]  /*1a40*/  BSSY.RECONVERGENT B0, `(.L_x_25) ;  /* 0x0000011000007945 */ /* 0x000fe80003800200 */
[----:B------:R-:W-:Y:S05]  /*1a50*/  @P2 BRA `(.L_x_26) ;  /* 0x00000000003c2947 */ /* 0x000fea0003800000 */
[----:B------:R-:W-:Y:S01]  /*1a60*/  LDS.U8 R12, [R0+0x31a] ;  /* 0x00031a00000c7984 */ /* 0x000fe20000000000 */
[----:B------:R-:W4:Y:S01]  /*1a70*/  LDCU.64 UR4, c[0x0][0x388] ;  /* 0x00007100ff0477ac */ /* 0x000f220008000a00 */
[----:B--23--:R-:W-:Y:S02]  /*1a80*/  IMAD.MOV.U32 R10, RZ, RZ, R2 ;  /* 0x000000ffff0a7224 */ /* 0x00cfe400078e0002 */
[----:B01----:R-:W0:Y:S01]  /*1a90*/  LDS.U8 R15, [R0+0x31b] ;  /* 0x00031b00000f7984 */ /* 0x003e220000000000 */
[----:B------:R-:W-:-:S03]  /*1aa0*/  IMAD.MOV.U32 R11, RZ, RZ, R3 ;  /* 0x000000ffff0b7224 */ /* 0x000fc600078e0003 */
[----:B------:R-:W1:Y:S01]  /*1ab0*/  LDS.U8 R13, [R0+0x319] ;  /* 0x00031900000d7984 */ /* 0x000e620000000000 */
[----:B------:R-:W-:-:S03]  /*1ac0*/  IMAD.WIDE.U32 R10, R9, UR14, R10 ;  /* 0x0000000e090a7c25 */ /* 0x000fc6000f8e000a */
[----:B------:R-:W2:Y:S01]  /*1ad0*/  LDS.U8 R14, [R0+0x318] ;  /* 0x00031800000e7984 */ /* 0x000ea20000000000 */
[----:B------:R-:W-:Y:S01]  /*1ae0*/  IMAD R11, R9, UR15, R11 ;  /* 0x0000000f090b7c24 */ /* 0x000fe2000f8e020b */
[----:B----4-:R-:W-:-:S04]  /*1af0*/  IADD3 R10, P0, PT, R10, UR4, RZ ;  /* 0x000000040a0a7c10 */ /* 0x010fc8000ff1e0ff */
[----:B------:R-:W-:Y:S01]  /*1b00*/  IADD3.X R11, PT, PT, R11, UR5, RZ, P0, !PT ;  /* 0x000000050b0b7c10 */ /* 0x000fe200087fe4ff */
[----:B0-----:R-:W-:-:S04]  /*1b10*/  IMAD R12, R15, 0x100, R12 ;  /* 0x000001000f0c7824 */ /* 0x001fc800078e020c */
[----:B-1----:R-:W-:-:S04]  /*1b20*/  IMAD R9, R12, 0x100, R13 ;  /* 0x000001000c097824 */ /* 0x002fc800078e020d */
[----:B--2---:R-:W-:-:S05]  /*1b30*/  IMAD.U32 R9, R9, 0x100, R14 ;  /* 0x0000010009097824 */ /* 0x004fca00078e000e */
[----:B------:R4:W-:Y:S02]  /*1b40*/  STG.E desc[UR10][R10.64], R9 ;  /* 0x000000090a007986 */ /* 0x0009e4000c10190a */
.L_x_26:
[----:B------:R-:W-:Y:S05]  /*1b50*/  BSYNC.RECONVERGENT B0 ;  /* 0x0000000000007941 */ /* 0x000fea0003800200 */
.L_x_25:
[----:B------:R-:W-:Y:S04]  /*1b60*/  BSSY.RECONVERGENT B0, `(.L_x_27) ;  /* 0x0000011000007945 */ /* 0x000fe80003800200 */
[----:B------:R-:W-:Y:S05]  /*1b70*/  @P3 BRA `(.L_x_28) ;  /* 0x00000000003c3947 */ /* 0x000fea0003800000 */
[----:B----4-:R-:W-:Y:S01]  /*1b80*/  LDS.U8 R9, [R0+0x39e] ;  /* 0x00039e0000097984 */ /* 0x010fe20000000000 */
        /* <DEDUP_REMOVED lines=14> */
.L_x_28:
[----:B------:R-:W-:Y:S05]  /*1c70*/  BSYNC.RECONVERGENT B0 ;  /* 0x0000000000007941 */ /* 0x000fea0003800200 */
.L_x_27:
[----:B------:R-:W-:Y:S04]  /*1c80*/  BSSY.RECONVERGENT B0, `(.L_x_29) ;  /* 0x0000011000007945 */ /* 0x000fe80003800200 */
[----:B------:R-:W-:Y:S05]  /*1c90*/  @P4 BRA `(.L_x_30) ;  /* 0x00000000003c4947 */ /* 0x000fea0003800000 */
[----:B0-234-:R-:W-:Y:S01]  /*1ca0*/  LDS.U8 R10, [R0+0x422] ;  /* 0x00042200000a7984 */ /* 0x01dfe20000000000 */
[----:B------:R-:W0:Y:S01]  /*1cb0*/  LDCU.64 UR4, c[0x0][0x388] ;  /* 0x00007100ff0477ac */ /* 0x000e220008000a00 */
[----:B------:R-:W-:Y:S02]  /*1cc0*/  IMAD.MOV.U32 R8, RZ, RZ, R2 ;  /* 0x000000ffff087224 */ /* 0x000fe400078e0002 */
[----:B------:R-:W2:Y:S01]  /*1cd0*/  LDS.U8 R13, [R0+0x423] ;  /* 0x00042300000d7984 */ /* 0x000ea20000000000 */
[----:B------:R-:W-:-:S03]  /*1ce0*/  IMAD.MOV.U32 R9, RZ, RZ, R3 ;  /* 0x000000ffff097224 */ /* 0x000fc600078e0003 */
[----:B------:R-:W3:Y:S01]  /*1cf0*/  LDS.U8 R11, [R0+0x421] ;  /* 0x00042100000b7984 */ /* 0x000ee20000000000 */
[----:B------:R-:W-:-:S03]  /*1d00*/  IMAD.WIDE.U32 R8, R7, UR14, R8 ;  /* 0x0000000e07087c25 */ /* 0x000fc6000f8e0008 */
[----:B------:R-:W4:Y:S01]  /*1d10*/  LDS.U8 R12, [R0+0x420] ;  /* 0x00042000000c7984 */ /* 0x000f220000000000 */
[----:B------:R-:W-:Y:S01]  /*1d20*/  IMAD R9, R7, UR15, R9 ;  /* 0x0000000f07097c24 */ /* 0x000fe2000f8e0209 */
[----:B0-----:R-:W-:-:S04]  /*1d30*/  IADD3 R8, P0, PT, R8, UR4, RZ ;  /* 0x0000000408087c10 */ /* 0x001fc8000ff1e0ff */
[----:B------:R-:W-:Y:S01]  /*1d40*/  IADD3.X R9, PT, PT, R9, UR5, RZ, P0, !PT ;  /* 0x0000000509097c10 */ /* 0x000fe200087fe4ff */
[----:B--2---:R-:W-:-:S04]  /*1d50*/  IMAD R10, R13, 0x100, R10 ;  /* 0x000001000d0a7824 */ /* 0x004fc800078e020a */
[----:B---3--:R-:W-:-:S04]  /*1d60*/  IMAD R7, R10, 0x100, R11 ;  /* 0x000001000a077824 */ /* 0x008fc800078e020b */
[----:B----4-:R-:W-:-:S05]  /*1d70*/  IMAD.U32 R7, R7, 0x100, R12 ;  /* 0x0000010007077824 */ /* 0x010fca00078e000c */
[----:B------:R0:W-:Y:S02]  /*1d80*/  STG.E desc[UR10][R8.64], R7 ;  /* 0x0000000708007986 */ /* 0x0001e4000c10190a */
.L_x_30:
[----:B------:R-:W-:Y:S05]  /*1d90*/  BSYNC.RECONVERGENT B0 ;  /* 0x0000000000007941 */ /* 0x000fea0003800200 */
.L_x_29:
[----:B------:R-:W-:Y:S01]  /*1da0*/  ISETP.GE.U32.AND P5, PT, R4, UR22, PT ;  /* 0x0000001604007c0c */ /* 0x000fe2000bfa6070 */
[C---:B0-234-:R-:W-:Y:S01]  /*1db0*/  VIADD R10, R5.reuse, 0xb ;  /* 0x0000000b050a7836 */ /* 0x05dfe20000000000 */
[----:B------:R-:W-:Y:S01]  /*1dc0*/  ISETP.GE.U32.AND P1, PT, R6, UR22, PT ;  /* 0x0000001606007c0c */ /* 0x000fe2000bf26070 */
[C---:B------:R-:W-:Y:S01]  /*1dd0*/  VIADD R9, R5.reuse, 0xc ;  /* 0x0000000c05097836 */ /* 0x040fe20000000000 */
[----:B------:R-:W-:Y:S01]  /*1de0*/  ISETP.GE.U32.AND.EX P5, PT, RZ, UR23, PT, P5 ;  /* 0x00000017ff007c0c */ /* 0x000fe2000bfa6150 */
[C---:B------:R-:W-:Y:S01]  /*1df0*/  VIADD R8, R5.reuse, 0xd ;  /* 0x0000000d05087836 */ /* 0x040fe20000000000 */
[----:B------:R-:W-:Y:S01]  /*1e00*/  ISETP.GE.U32.AND P0, PT, R10, UR22, PT ;  /* 0x000000160a007c0c */ /* 0x000fe2000bf06070 */
[----:B------:R-:W-:Y:S01]  /*1e10*/  VIADD R7, R5, 0xe ;  /* 0x0000000e05077836 */ /* 0x000fe20000000000 */
[----:B------:R-:W-:Y:S01]  /*1e20*/  ISETP.GE.U32.AND P6, PT, R9, UR22, PT ;  /* 0x0000001609007c0c */ /* 0x000fe2000bfc6070 */
[----:B------:R-:W-:Y:S01]  /*1e30*/  VIADD R5, R5, 0xf ;  /* 0x0000000f05057836 */ /* 0x000fe20000000000 */
[----:B------:R-:W-:Y:S01]  /*1e40*/  ISETP.GE.U32.AND P2, PT, R8, UR22, PT ;  /* 0x0000001608007c0c */ /* 0x000fe2000bf46070 */
[----:B------:R-:W-:Y:S01]  /*1e50*/  BSSY.RECONVERGENT B0, `(.L_x_31) ;  /* 0x0000019000007945 */ /* 0x000fe20003800200 */
[----:B------:R-:W-:-:S02]  /*1e60*/  ISETP.GE.U32.AND P3, PT, R7, UR22, PT ;  /* 0x0000001607007c0c */ /* 0x000fc4000bf66070 */
[----:B------:R-:W-:Y:S02]  /*1e70*/  ISETP.GE.U32.AND P4, PT, R5, UR22, PT ;  /* 0x0000001605007c0c */ /* 0x000fe4000bf86070 */
[----:B------:R-:W-:Y:S02]  /*1e80*/  ISETP.GE.U32.AND.EX P1, PT, RZ, UR23, PT, P1 ;  /* 0x00000017ff007c0c */ /* 0x000fe4000bf26110 */
[----:B------:R-:W-:Y:S02]  /*1e90*/  ISETP.GE.U32.AND.EX P0, PT, RZ, UR23, PT, P0 ;  /* 0x00000017ff007c0c */ /* 0x000fe4000bf06100 */
[----:B------:R-:W-:Y:S02]  /*1ea0*/  ISETP.GE.U32.AND.EX P6, PT, RZ, UR23, PT, P6 ;  /* 0x00000017ff007c0c */ /* 0x000fe4000bfc6160 */
[----:B------:R-:W-:Y:S02]  /*1eb0*/  ISETP.GE.U32.AND.EX P2, PT, RZ, UR23, PT, P2 ;  /* 0x00000017ff007c0c */ /* 0x000fe4000bf46120 */
[----:B------:R-:W-:-:S02]  /*1ec0*/  ISETP.GE.U32.AND.EX P3, PT, RZ, UR23, PT, P3 ;  /* 0x00000017ff007c0c */ /* 0x000fc4000bf66130 */
[----:B------:R-:W-:Y:S01]  /*1ed0*/  ISETP.GE.U32.AND.EX P4, PT, RZ, UR23, PT, P4 ;  /* 0x00000017ff007c0c */ /* 0x000fe2000bf86140 */
[----:B------:R-:W-:-:S12]  /*1ee0*/  @P5 BRA `(.L_x_32) ;  /* 0x00000000003c5947 */ /* 0x000fd80003800000 */
[----:B------:R-:W-:Y:S01]  /*1ef0*/  LDS.U8 R11, [R0+0x4a6] ;  /* 0x0004a600000b7984 */ /* 0x000fe20000000000 */
[----:B------:R-:W0:Y:S01]  /*1f00*/  LDCU.64 UR4, c[0x0][0x388] ;  /* 0x00007100ff0477ac */ /* 0x000e220008000a00 */
[----:B------:R-:W-:Y:S02]  /*1f10*/  IMAD.MOV.U32 R12, RZ, RZ, R2 ;  /* 0x000000ffff0c7224 */ /* 0x000fe400078e0002 */
[----:B------:R-:W2:Y:S01]  /*1f20*/  LDS.U8 R16, [R0+0x4a7] ;  /* 0x0004a70000107984 */ /* 0x000ea20000000000 */
[----:B------:R-:W-:-:S03]  /*1f30*/  IMAD.MOV.U32 R13, RZ, RZ, R3 ;  /* 0x000000ffff0d7224 */ /* 0x000fc600078e0003 */
[----:B-1----:R-:W1:Y:S01]  /*1f40*/  LDS.U8 R14, [R0+0x4a5] ;  /* 0x0004a500000e7984 */ /* 0x002e620000000000 */
[----:B------:R-:W-:-:S03]  /*1f50*/  IMAD.WIDE.U32 R12, R4, UR14, R12 ;  /* 0x0000000e040c7c25 */ /* 0x000fc6000f8e000c */
[----:B------:R-:W3:Y:S01]  /*1f60*/  LDS.U8 R15, [R0+0x4a4] ;  /* 0x0004a400000f7984 */ /* 0x000ee20000000000 */
[----:B------:R-:W-:Y:S01]  /*1f70*/  IMAD R4, R4, UR15, R13 ;  /* 0x0000000f04047c24 */ /* 0x000fe2000f8e020d */
[----:B0-----:R-:W-:-:S04]  /*1f80*/  IADD3 R12, P5, PT, R12, UR4, RZ ;  /* 0x000000040c0c7c10 */ /* 0x001fc8000ffbe0ff */
[----:B------:R-:W-:Y:S01]  /*1f90*/  IADD3.X R13, PT, PT, R4, UR5, RZ, P5, !PT ;  /* 0x00000005040d7c10 */ /* 0x000fe2000affe4ff */
[----:B--2---:R-:W-:-:S04]  /*1fa0*/  IMAD R11, R16, 0x100, R11 ;  /* 0x00000100100b7824 */ /* 0x004fc800078e020b */
[----:B-1----:R-:W-:-:S04]  /*1fb0*/  IMAD R14, R11, 0x100, R14 ;  /* 0x000001000b0e7824 */ /* 0x002fc800078e020e */
[----:B---3--:R-:W-:-:S05]  /*1fc0*/  IMAD.U32 R15, R14, 0x100, R15 ;  /* 0x000001000e0f7824 */ /* 0x008fca00078e000f */
[----:B------:R0:W-:Y:S02]  /*1fd0*/  STG.E desc[UR10][R12.64], R15 ;  /* 0x0000000f0c007986 */ /* 0x0001e4000c10190a */
.L_x_32:
[----:B------:R-:W-:Y:S05]  /*1fe0*/  BSYNC.RECONVERGENT B0 ;  /* 0x0000000000007941 */ /* 0x000fea0003800200 */
.L_x_31:
[----:B------:R-:W-:Y:S04]  /*1ff0*/  BSSY.RECONVERGENT B0, `(.L_x_33) ;  /* 0x0000011000007945 */ /* 0x000fe80003800200 */
[----:B------:R-:W-:Y:S05]  /*2000*/  @P1 BRA `(.L_x_34) ;  /* 0x00000000003c1947 */ /* 0x000fea0003800000 */
[----:B------:R-:W-:Y:S01]  /*2010*/  LDS.U8 R4, [R0+0x52a] ;  /* 0x00052a0000047984 */ /* 0x000fe20000000000 */
[----:B------:R-:W2:Y:S01]  /*2020*/  LDCU.64 UR4, c[0x0][0x388] ;  /* 0x00007100ff0477ac */ /* 0x000ea20008000a00 */
[----:B0-----:R-:W-:Y:S02]  /*2030*/  IMAD.MOV.U32 R12, RZ, RZ, R2 ;  /* 0x000000ffff0c7224 */ /* 0x001fe400078e0002 */
[----:B-1----:R-:W0:Y:S01]  /*2040*/  LDS.U8 R15, [R0+0x52b] ;  /* 0x00052b00000f7984 */ /* 0x002e220000000000 */
[----:B------:R-:W-:-:S03]  /*2050*/  IMAD.MOV.U32 R13, RZ, RZ, R3 ;  /* 0x000000ffff0d7224 */ /* 0x000fc600078e0003 */
[----:B------:R-:W1:Y:S01]  /*2060*/  LDS.U8 R11, [R0+0x529] ;  /* 0x00052900000b7984 */ /* 0x000e620000000000 */
[----:B------:R-:W-:-:S03]  /*2070*/  IMAD.WIDE.U32 R12, R6, UR14, R12 ;  /* 0x0000000e060c7c25 */ /* 0x000fc6000f8e000c */
[----:B------:R-:W3:Y:S01]  /*2080*/  LDS.U8 R14, [R0+0x528] ;  /* 0x00052800000e7984 */ /* 0x000ee20000000000 */
[----:B------:R-:W-:Y:S01]  /*2090*/  IMAD R6, R6, UR15, R13 ;  /* 0x0000000f06067c24 */ /* 0x000fe2000f8e020d */
[----:B--2---:R-:W-:-:S04]  /*20a0*/  IADD3 R12, P1, PT, R12, UR4, RZ ;  /* 0x000000040c0c7c10 */ /* 0x004fc8000ff3e0ff */
[----:B------:R-:W-:Y:S01]  /*20b0*/  IADD3.X R13, PT, PT, R6, UR5, RZ, P1, !PT ;  /* 0x00000005060d7c10 */ /* 0x000fe20008ffe4ff */
[----:B0-----:R-:W-:-:S04]  /*20c0*/  IMAD R4, R15, 0x100, R4 ;  /* 0x000001000f047824 */ /* 0x001fc800078e0204 */
[----:B-1----:R-:W-:-:S04]  /*20d0*/  IMAD R11, R4, 0x100, R11 ;  /* 0x00000100040b7824 */ /* 0x002fc800078e020b */
[----:B---3--:R-:W-:-:S05]  /*20e0*/  IMAD.U32 R11, R11, 0x100, R14 ;  /* 0x000001000b0b7824 */ /* 0x008fca00078e000e */
[----:B------:R2:W-:Y:S02]  /*20f0*/  STG.E desc[UR10][R12.64], R11 ;  /* 0x0000000b0c007986 */ /* 0x0005e4000c10190a */
.L_x_34:
[----:B------:R-:W-:Y:S05]  /*2100*/  BSYNC.RECONVERGENT B0 ;  /* 0x0000000000007941 */ /* 0x000fea0003800200 */
.L_x_33:
[----:B------:R-:W-:Y:S04]  /*2110*/  BSSY.RECONVERGENT B0, `(.L_x_35) ;  /* 0x0000011000007945 */ /* 0x000fe80003800200 */
[----:B------:R-:W-:Y:S05]  /*2120*/  @P0 BRA `(.L_x_36) ;  /* 0x00000000003c0947 */ /* 0x000fea0003800000 */
[----:B------:R-:W-:Y:S01]  /*2130*/  LDS.U8 R4, [R0+0x5ae] ;  /* 0x0005ae0000047984 */ /* 0x000fe20000000000 */
[----:B------:R-:W3:Y:S01]  /*2140*/  LDCU.64 UR4, c[0x0][0x388] ;  /* 0x00007100ff0477ac */ /* 0x000ee20008000a00 */
[----:B0-2---:R-:W-:Y:S02]  /*2150*/  IMAD.MOV.U32 R12, RZ, RZ, R2 ;  /* 0x000000ffff0c7224 */ /* 0x005fe400078e0002 */
[----:B-1----:R-:W0:Y:S01]  /*2160*/  LDS.U8 R15, [R0+0x5af] ;  /* 0x0005af00000f7984 */ /* 0x002e220000000000 */
[----:B------:R-:W-:-:S03]  /*2170*/  IMAD.MOV.U32 R13, RZ, RZ, R3 ;  /* 0x000000ffff0d7224 */ /* 0x000fc600078e0003 */
[----:B------:R-:W1:Y:S01]  /*2180*/  LDS.U8 R6, [R0+0x5ad] ;  /* 0x0005ad0000067984 */ /* 0x000e620000000000 */
[----:B------:R-:W-:-:S03]  /*2190*/  IMAD.WIDE.U32 R12, R10, UR14, R12 ;  /* 0x0000000e0a0c7c25 */ /* 0x000fc6000f8e000c */
[----:B------:R-:W2:Y:S01]  /*21a0*/  LDS.U8 R11, [R0+0x5ac] ;  /* 0x0005ac00000b7984 */ /* 0x000ea20000000000 */
[----:B------:R-:W-:Y:S01]  /*21b0*/  IMAD R10, R10, UR15, R13 ;  /* 0x0000000f0a0a7c24 */ /* 0x000fe2000f8e020d */
[----:B---3--:R-:W-:-:S04]  /*21c0*/  IADD3 R12, P0, PT, R12, UR4, RZ ;  /* 0x000000040c0c7c10 */ /* 0x008fc8000ff1e0ff */
[----:B------:R-:W-:Y:S01]  /*21d0*/  IADD3.X R13, PT, PT, R10, UR5, RZ, P0, !PT ;  /* 0x000000050a0d7c10 */ /* 0x000fe200087fe4ff */
[----:B0-----:R-:W-:-:S04]  /*21e0*/  IMAD R15, R15, 0x100, R4 ;  /* 0x000001000f0f7824 */ /* 0x001fc800078e0204 */
[----:B-1----:R-:W-:-:S04]  /*21f0*/  IMAD R6, R15, 0x100, R6 ;  /* 0x000001000f067824 */ /* 0x002fc800078e0206 */
[----:B--2---:R-:W-:-:S05]  /*2200*/  IMAD.U32 R11, R6, 0x100, R11 ;  /* 0x00000100060b7824 */ /* 0x004fca00078e000b */
[----:B------:R3:W-:Y:S02]  /*2210*/  STG.E desc[UR10][R12.64], R11 ;  /* 0x0000000b0c007986 */ /* 0x0007e4000c10190a */
.L_x_36:
[----:B------:R-:W-:Y:S05]  /*2220*/  BSYNC.RECONVERGENT B0 ;  /* 0x0000000000007941 */ /* 0x000fea0003800200 */
.L_x_35:
[----:B------:R-:W-:Y:S04]  /*2230*/  BSSY.RECONVERGENT B0, `(.L_x_37) ;  /* 0x0000011000007945 */ /* 0x000fe80003800200 */
[----:B------:R-:W-:Y:S05]  /*2240*/  @P6 BRA `(.L_x_38) ;  /* 0x00000000003c6947 */ /* 0x000fea0003800000 */
[----:B------:R-:W-:Y:S01]  /*2250*/  LDS.U8 R4, [R0+0x632] ;  /* 0x0006320000047984 */ /* 0x000fe20000000000 */
[----:B------:R-:W4:Y:S01]  /*2260*/  LDCU.64 UR4, c[0x0][0x388] ;  /* 0x00007100ff0477ac */ /* 0x000f220008000a00 */
[----:B------:R-:W-:Y:S02]  /*2270*/  IMAD.MOV.U32 R10, RZ, RZ, R2 ;  /* 0x000000ffff0a7224 */ /* 0x000fe400078e0002 */
[----:B0-23--:R-:W0:Y:S01]  /*2280*/  LDS.U8 R13, [R0+0x633] ;  /* 0x00063300000d7984 */ /* 0x00de220000000000 */
[----:B------:R-:W-:-:S03]  /*2290*/  IMAD.MOV.U32 R11, RZ, RZ, R3 ;  /* 0x000000ffff0b7224 */ /* 0x000fc600078e0003 */
[----:B------:R-:W2:Y:S01]  /*22a0*/  LDS.U8 R6, [R0+0x631] ;  /* 0x0006310000067984 */ /* 0x000ea20000000000 */
[----:B------:R-:W-:-:S03]  /*22b0*/  IMAD.WIDE.U32 R10, R9, UR14, R10 ;  /* 0x0000000e090a7c25 */ /* 0x000fc6000f8e000a */
[----:B------:R-:W3:Y:S01]  /*22c0*/  LDS.U8 R12, [R0+0x630] ;  /* 0x00063000000c7984 */ /* 0x000ee20000000000 */
[----:B----4-:R-:W-:Y:S01]  /*22d0*/  IADD3 R10, P0, PT, R10, UR4, RZ ;  /* 0x000000040a0a7c10 */ /* 0x010fe2000ff1e0ff */
[----:B0-----:R-:W-:Y:S02]  /*22e0*/  IMAD R13, R13, 0x100, R4 ;  /* 0x000001000d0d7824 */ /* 0x001fe400078e0204 */
[----:B------:R-:W-:Y:S02]  /*22f0*/  IMAD R4, R9, UR15, R11 ;  /* 0x0000000f09047c24 */ /* 0x000fe4000f8e020b */
[----:B--2---:R-:W-:-:S03]  /*2300*/  IMAD R9, R13, 0x100, R6 ;  /* 0x000001000d097824 */ /* 0x004fc600078e0206 */
[----:B------:R-:W-:Y:S01]  /*2310*/  IADD3.X R11, PT, PT, R4, UR5, RZ, P0, !PT ;  /* 0x00000005040b7c10 */ /* 0x000fe200087fe4ff */
[----:B---3--:R-:W-:-:S05]  /*2320*/  IMAD.U32 R9, R9, 0x100, R12 ;  /* 0x0000010009097824 */ /* 0x008fca00078e000c */
[----:B------:R4:W-:Y:S02]  /*2330*/  STG.E desc[UR10][R10.64], R9 ;  /* 0x000000090a007986 */ /* 0x0009e4000c10190a */
.L_x_38:
[----:B------:R-:W-:Y:S05]  /*2340*/  BSYNC.RECONVERGENT B0 ;  /* 0x0000000000007941 */ /* 0x000fea0003800200 */
.L_x_37:
[----:B------:R-:W-:Y:S04]  /*2350*/  BSSY.RECONVERGENT B0, `(.L_x_39) ;  /* 0x0000011000007945 */ /* 0x000fe80003800200 */
[----:B------:R-:W-:Y:S05]  /*2360*/  @P2 BRA `(.L_x_40) ;  /* 0x00000000003c2947 */ /* 0x000fea0003800000 */
[----:B------:R-:W-:Y:S01]  /*2370*/  LDS.U8 R4, [R0+0x6b6] ;  /* 0x0006b60000047984 */ /* 0x000fe20000000000 */
[----:B------:R-:W5:Y:S01]  /*2380*/  LDCU.64 UR4, c[0x0][0x388] ;  /* 0x00007100ff0477ac */ /* 0x000f620008000a00 */
[----:B----4-:R-:W-:Y:S02]  /*2390*/  IMAD.MOV.U32 R10, RZ, RZ, R2 ;  /* 0x000000ffff0a7224 */ /* 0x010fe400078e0002 */
[----:B0-23--:R-:W0:Y:S01]  /*23a0*/  LDS.U8 R13, [R0+0x6b7] ;  /* 0x0006b700000d7984 */ /* 0x00de220000000000 */
[----:B------:R-:W-:-:S03]  /*23b0*/  IMAD.MOV.U32 R11, RZ, RZ, R3 ;  /* 0x000000ffff0b7224 */ /* 0x000fc600078e0003 */
[----:B------:R-:W2:Y:S01]  /*23c0*/  LDS.U8 R6, [R0+0x6b5] ;  /* 0x0006b50000067984 */ /* 0x000ea20000000000 */
[----:B------:R-:W-:-:S03]  /*23d0*/  IMAD.WIDE.U32 R10, R8, UR14, R10 ;  /* 0x0000000e080a7c25 */ /* 0x000fc6000f8e000a */
[----:B------:R-:W3:Y:S01]  /*23e0*/  LDS.U8 R9, [R0+0x6b4] ;  /* 0x0006b40000097984 */ /* 0x000ee20000000000 */
[----:B------:R-:W-:Y:S01]  /*23f0*/  IMAD R8, R8, UR15, R11 ;  /* 0x0000000f08087c24 */ /* 0x000fe2000f8e020b */
[----:B-----5:R-:W-:-:S04]  /*2400*/  IADD3 R10, P0, PT, R10, UR4, RZ ;  /* 0x000000040a0a7c10 */ /* 0x020fc8000ff1e0ff */
[----:B------:R-:W-:Y:S01]  /*2410*/  IADD3.X R11, PT, PT, R8, UR5, RZ, P0, !PT ;  /* 0x00000005080b7c10 */ /* 0x000fe200087fe4ff */
[----:B0-----:R-:W-:-:S04]  /*2420*/  IMAD R13, R13, 0x100, R4 ;  /* 0x000001000d0d7824 */ /* 0x001fc800078e0204 */
[----:B--2---:R-:W-:-:S04]  /*2430*/  IMAD R6, R13, 0x100, R6 ;  /* 0x000001000d067824 */ /* 0x004fc800078e0206 */
[----:B---3--:R-:W-:-:S05]  /*2440*/  IMAD.U32 R9, R6, 0x100, R9 ;  /* 0x0000010006097824 */ /* 0x008fca00078e0009 */
[----:B------:R0:W-:Y:S02]  /*2450*/  STG.E desc[UR10][R10.64], R9 ;  /* 0x000000090a007986 */ /* 0x0001e4000c10190a */
.L_x_40:
[----:B------:R-:W-:Y:S05]  /*2460*/  BSYNC.RECONVERGENT B0 ;  /* 0x0000000000007941 */ /* 0x000fea0003800200 */
.L_x_39:
[----:B------:R-:W-:Y:S04]  /*2470*/  BSSY.RECONVERGENT B0, `(.L_x_41) ;  /* 0x0000011000007945 */ /* 0x000fe80003800200 */
[----:B------:R-:W-:Y:S05]  /*2480*/  @P3 BRA `(.L_x_42) ;  /* 0x00000000003c3947 */ /* 0x000fea0003800000 */
[----:B------:R-:W-:Y:S01]  /*2490*/  LDS.U8 R4, [R0+0x73a] ;  /* 0x00073a0000047984 */ /* 0x000fe20000000000 */
[----:B------:R-:W5:Y:S01]  /*24a0*/  LDCU.64 UR4, c[0x0][0x388] ;  /* 0x00007100ff0477ac */ /* 0x000f620008000a00 */
[----:B------:R-:W-:Y:S02]  /*24b0*/  IMAD.MOV.U32 R8, RZ, RZ, R2 ;  /* 0x000000ffff087224 */ /* 0x000fe400078e0002 */
[----:B0-234-:R-:W0:Y:S01]  /*24c0*/  LDS.U8 R11, [R0+0x73b] ;  /* 0x00073b00000b7984 */ /* 0x01de220000000000 */
[----:B------:R-:W-:-:S03]  /*24d0*/  IMAD.MOV.U32 R9, RZ, RZ, R3 ;  /* 0x000000ffff097224 */ /* 0x000fc600078e0003 */
[----:B------:R-:W2:Y:S01]  /*24e0*/  LDS.U8 R6, [R0+0x739] ;  /* 0x0007390000067984 */ /* 0x000ea20000000000 */
[----:B------:R-:W-:-:S03]  /*24f0*/  IMAD.WIDE.U32 R8, R7, UR14, R8 ;  /* 0x0000000e07087c25 */ /* 0x000fc6000f8e0008 */
[----:B------:R-:W3:Y:S01]  /*2500*/  LDS.U8 R10, [R0+0x738] ;  /* 0x00073800000a7984 */ /* 0x000ee20000000000 */
[----:B-----5:R-:W-:Y:S01]  /*2510*/  IADD3 R8, P0, PT, R8, UR4, RZ ;  /* 0x0000000408087c10 */ /* 0x020fe2000ff1e0ff */
[----:B0-----:R-:W-:Y:S02]  /*2520*/  IMAD R11, R11, 0x100, R4 ;  /* 0x000001000b0b7824 */ /* 0x001fe400078e0204 */
[----:B------:R-:W-:Y:S02]  /*2530*/  IMAD R4, R7, UR15, R9 ;  /* 0x0000000f07047c24 */ /* 0x000fe4000f8e0209 */
[----:B--2---:R-:W-:-:S03]  /*2540*/  IMAD R7, R11, 0x100, R6 ;  /* 0x000001000b077824 */ /* 0x004fc600078e0206 */
[----:B------:R-:W-:Y:S01]  /*2550*/  IADD3.X R9, PT, PT, R4, UR5, RZ, P0, !PT ;  /* 0x0000000504097c10 */ /* 0x000fe200087fe4ff */
[----:B---3--:R-:W-:-:S05]  /*2560*/  IMAD.U32 R7, R7, 0x100, R10 ;  /* 0x0000010007077824 */ /* 0x008fca00078e000a */
[----:B------:R0:W-:Y:S02]  /*2570*/  STG.E desc[UR10][R8.64], R7 ;  /* 0x0000000708007986 */ /* 0x0001e4000c10190a */
.L_x_42:
[----:B------:R-:W-:Y:S05]  /*2580*/  BSYNC.RECONVERGENT B0 ;  /* 0x0000000000007941 */ /* 0x000fea0003800200 */
.L_x_41:
[----:B------:R-:W-:Y:S05]  /*2590*/  @P4 EXIT ;  /* 0x000000000000494d */ /* 0x000fea0003800000 */
[----:B------:R-:W-:Y:S01]  /*25a0*/  LDS.U8 R4, [R0+0x7be] ;  /* 0x0007be0000047984 */ /* 0x000fe20000000000 */
[----:B------:R-:W5:Y:S01]  /*25b0*/  LDCU.64 UR4, c[0x0][0x388] ;  /* 0x00007100ff0477ac */ /* 0x000f620008000a00 */
[C---:B------:R-:W-:Y:S02]  /*25c0*/  IMAD.WIDE.U32 R2, R5.reuse, UR14, R2 ;  /* 0x0000000e05027c25 */ /* 0x040fe4000f8e0002 */
[----:B0---4-:R-:W0:Y:S02]  /*25d0*/  LDS.U8 R9, [R0+0x7bf] ;  /* 0x0007bf0000097984 */ /* 0x011e240000000000 */
[----:B------:R-:W-:Y:S02]  /*25e0*/  IMAD R5, R5, UR15, R3 ;  /* 0x0000000f05057c24 */ /* 0x000fe4000f8e0203 */
[----:B------:R-:W4:Y:S04]  /*25f0*/  LDS.U8 R6, [R0+0x7bd] ;  /* 0x0007bd0000067984 */ /* 0x000f280000000000 */
[----:B------:R-:W1:Y:S01]  /*2600*/  LDS.U8 R7, [R0+0x7bc] ;  /* 0x0007bc0000077984 */ /* 0x000e620000000000 */
[----:B-----5:R-:W-:-:S04]  /*2610*/  IADD3 R2, P0, PT, R2, UR4, RZ ;  /* 0x0000000402027c10 */ /* 0x020fc8000ff1e0ff */
[----:B------:R-:W-:Y:S01]  /*2620*/  IADD3.X R3, PT, PT, R5, UR5, RZ, P0, !PT ;  /* 0x0000000505037c10 */ /* 0x000fe200087fe4ff */
[----:B0-----:R-:W-:-:S04]  /*2630*/  IMAD R9, R9, 0x100, R4 ;  /* 0x0000010009097824 */ /* 0x001fc800078e0204 */
[----:B----4-:R-:W-:-:S04]  /*2640*/  IMAD R6, R9, 0x100, R6 ;  /* 0x0000010009067824 */ /* 0x010fc800078e0206 */
[----:B-1----:R-:W-:-:S05]  /*2650*/  IMAD.U32 R7, R6, 0x100, R7 ;  /* 0x0000010006077824 */ /* 0x002fca00078e0007 */
[----:B------:R-:W-:Y:S01]  /*2660*/  STG.E desc[UR10][R2.64], R7 ;  /* 0x0000000702007986 */ /* 0x000fe2000c10190a */
[----:B------:R-:W-:Y:S05]  /*2670*/  EXIT ;  /* 0x000000000000794d */ /* 0x000fea0003800000 */
.L_x_43:
        /* <DEDUP_REMOVED lines=16> */
.L_x_271:


//--------------------- .text._ZN18transformer_engine24fp8_block_scaling_recipe37fp8_block_scaling_partial_cast_kernelI13__nv_bfloat1613__nv_fp8_e5m2Lb0EEEvPKT_PT0_PKfmmmmmm --------------------------
	.section	.text._ZN18transformer_engine24fp8_block_scaling_recipe37fp8_block_scaling_partial_cast_kernelI13__nv_bfloat1613__nv_fp8_e5m2Lb0EEEvPKT_PT0_PKfmmmmmm,"ax",@progbits
	.align	128
        .global         _ZN18transformer_engine24fp8_block_scaling_recipe37fp8_block_scaling_partial_cast_kernelI13__nv_bfloat1613__nv_fp8_e5m2Lb0EEEvPKT_PT0_PKfmmmmmm
        .type           _ZN18transformer_engine24fp8_block_scaling_recipe37fp8_block_scaling_partial_cast_kernelI13__nv_bfloat1613__nv_fp8_e5m2Lb0EEEvPKT_PT0_PKfmmmmmm,@function
        .size           _ZN18transformer_engine24fp8_block_scaling_recipe37fp8_block_scaling_partial_cast_kernelI13__nv_bfloat1613__nv_fp8_e5m2Lb0EEEvPKT_PT0_PKfmmmmmm,(.L_x_272 - _ZN18transformer_engine24fp8_block_scaling_recipe37fp8_block_scaling_partial_cast_kernelI13__nv_bfloat1613__nv_fp8_e5m2Lb0EEEvPKT_PT0_PKfmmmmmm)
        .other          _ZN18transformer_engine24fp8_block_scaling_recipe37fp8_block_scaling_partial_cast_kernelI13__nv_bfloat1613__nv_fp8_e5m2Lb0EEEvPKT_PT0_PKfmmmmmm,@"STO_CUDA_ENTRY STV_DEFAULT"
_ZN18transformer_engine24fp8_block_scaling_recipe37fp8_block_scaling_partial_cast_kernelI13__nv_bfloat1613__nv_fp8_e5m2Lb0EEEvPKT_PT0_PKfmmmmmm:
.text._ZN18transformer_engine24fp8_block_scaling_recipe37fp8_block_scaling_partial_cast_kernelI13__nv_bfloat1613__nv_fp8_e5m2Lb0EEEvPKT_PT0_PKfmmmmmm:
        /* <DEDUP_REMOVED lines=62> */
.L_x_44:
        /* <DEDUP_REMOVED lines=120> */
[----:B------:R-:W-:-:S05]  /*0b60*/  @P0 F2FP.SATFINITE.E5M2.F32.PACK_AB_MERGE_C R8, RZ, R4, RZ ;  /* 0x00000004ff08023e */ /* 0x000fca00048060ff */
        /* <DEDUP_REMOVED lines=22> */
[----:B------:R-:W-:-:S05]  /*0cd0*/  @P6 F2FP.SATFINITE.E5M2.F32.PACK_AB_MERGE_C R34, RZ, R34, RZ ;  /* 0x00000022ff22623e */ /* 0x000fca00048060ff */
        /* <DEDUP_REMOVED lines=19> */
[----:B------:R-:W-:Y:S01]  /*0e10*/  @P4 F2FP.SATFINITE.E5M2.F32.PACK_AB_MERGE_C R10, RZ, R10, RZ ;  /* 0x0000000aff0a423e */ /* 0x000fe200048060ff */
[----:B------:R-:W-:Y:S01]  /*0e20*/  UISETP.NE.AND UP0, UPT, UR7, 0x8c4, UPT ;  /* 0x000008c40700788c */ /* 0x000fe2000bf05270 */
[----:B------:R-:W-:Y:S02]  /*0e30*/  @P3 F2FP.SATFINITE.E5M2.F32.PACK_AB_MERGE_C R32, RZ, R32, RZ ;  /* 0x00000020ff20323e */ /* 0x000fe400048060ff */
[----:B------:R-:W-:Y:S02]  /*0e40*/  @P1 F2FP.SATFINITE.E5M2.F32.PACK_AB_MERGE_C R6, RZ, R6, RZ ;  /* 0x00000006ff06123e */ /* 0x000fe400048060ff */
[----:B------:R-:W-:Y:S01]  /*0e50*/  @P1 PRMT R16, RZ, 0x7610, R16 ;  /* 0x00007610ff101816 */ /* 0x000fe20000000010 */
[----:B------:R-:W-:Y:S01]  /*0e60*/  @P4 STS.U8 [R21+-0x24], R10 ;  /* 0xffffdc0a15004388 */ /* 0x000fe20000000000 */
[----:B------:R-:W-:Y:S02]  /*0e70*/  @P5 F2FP.SATFINITE.E5M2.F32.PACK_AB_MERGE_C R8, RZ, R8, RZ ;  /* 0x00000008ff08523e */ /* 0x000fe400048060ff */
        /* <DEDUP_REMOVED lines=17> */
[----:B------:R-:W-:Y:S02]  /*0f90*/  @P2 F2FP.SATFINITE.E5M2.F32.PACK_AB_MERGE_C R34, RZ, R34, RZ ;  /* 0x00000022ff22223e */ /* 0x000fe400048060ff */
[----:B------:R-:W-:-:S03]  /*0fa0*/  @P0 F2FP.SATFINITE.E5M2.F32.PACK_AB_MERGE_C R36, RZ, R36, RZ ;  /* 0x00000024ff24023e */ /* 0x000fc600048060ff */
        /* <DEDUP_REMOVED lines=74> */
.L_x_54:
        /* <DEDUP_REMOVED lines=30> */
.L_x_47:
[----:B---3--:R-:W-:-:S05]  /*1630*/  IMAD.U32 R14, R21, 0x10000, RZ ;  /* 0x00010000150e7824 */ /* 0x008fca00078e00ff */
[----:B------:R-:W-:-:S05]  /*1640*/  LOP3.LUT R14, R14, 0xff0000, RZ, 0xc0, !PT ;  /* 0x00ff00000e0e7812 */ /* 0x000fca00078ec0ff */
[----:B----4-:R-:W-:-:S04]  /*1650*/  IMAD R14, R23, 0x1000000, R14 ;  /* 0x01000000170e7824 */ /* 0x010fc800078e020e */
[----:B--2---:R-:W-:-:S04]  /*1660*/  IMAD R14, R19, 0x100, R14 ;  /* 0x00000100130e7824 */ /* 0x004fc800078e020e */
[----:B-1----:R-:W-:-:S05]  /*1670*/  IMAD.IADD R17, R17, 0x1, R14 ;  /* 0x0000000111117824 */ /* 0x002fca00078e020e */
[----:B------:R0:W-:Y:S02]  /*1680*/  STG.E desc[UR12][R4.64], R17 ;  /* 0x0000001104007986 */ /* 0x0001e4000c10190c */
.L_x_46:
[----:B------:R-:W-:Y:S05]  /*1690*/  BSYNC.RECONVERGENT B0 ;  /* 0x0000000000007941 */ /* 0x000fea0003800200 */
.L_x_45:
        /* <DEDUP_REMOVED lines=42> */
.L_x_49:
[----:B------:R-:W-:Y:S05]  /*1940*/  BSYNC.RECONVERGENT B0 ;  /* 0x0000000000007941 */ /* 0x000fea0003800200 */
.L_x_48:
        /* <DEDUP_REMOVED lines=31> */
.L_x_51:
[----:B------:R-:W-:Y:S05]  /*1b40*/  BSYNC.RECONVERGENT B0 ;  /* 0x0000000000007941 */ /* 0x000fea0003800200 */
.L_x_50:
        /* <DEDUP_REMOVED lines=31> */
.L_x_53:
[----:B------:R-:W-:Y:S05]  /*1d40*/  BSYNC.RECONVERGENT B0 ;  /* 0x0000000000007941 */ /* 0x000fea0003800200 */
.L_x_52:
[----:B------:R-:W-:Y:S01]  /*1d50*/  IADD3 R15, P0, PT, R15, 0x4, RZ ;  /* 0x000000040f0f7810 */ /* 0x000fe20007f1e0ff */
[----:B------:R-:W-:Y:S01]  /*1d60*/  UIADD3 UR5, UP0, UPT, UR5, UR15, URZ ;  /* 0x0000000f05057290 */ /* 0x000fe2000ff1e0ff */
[----:B------:R-:W-:-:S03]  /*1d70*/  VIADD R11, R11, 0x210 ;  /* 0x000002100b0b7836 */ /* 0x000fc60000000000 */
[----:B------:R-:W-:Y:S01]  /*1d80*/  IMAD.X R29, RZ, RZ, R29, P0 ;  /* 0x000000ffff1d7224 */ /* 0x000fe200000e061d */
[----:B------:R-:W-:Y:S01]  /*1d90*/  UIADD3.X UR6, UPT, UPT, UR6, UR18, URZ, UP0, !UPT ;  /* 0x0000001206067290 */ /* 0x000fe200087fe4ff */
[----:B------:R-:W-:Y:S11]  /*1da0*/  BRA.U UP1, `(.L_x_54) ;  /* 0xfffffff501a87547 */ /* 0x000ff6000b83ffff */
[----:B------:R-:W-:Y:S05]  /*1db0*/  EXIT ;  /* 0x000000000000794d */ /* 0x000fea0003800000 */
.L_x_55:
        /* <DEDUP_REMOVED lines=12> */
.L_x_272:


//--------------------- .text._ZN18transformer_engine24fp8_block_scaling_recipe37fp8_block_scaling_partial_cast_kernelI13__nv_bfloat1613__nv_fp8_e5m2Lb1EEEvPKT_PT0_PKfmmmmmm --------------------------
	.section	.text._ZN18transformer_engine24fp8_block_scaling_recipe37fp8_block_scaling_partial_cast_kernelI13__nv_bfloat1613__nv_fp8_e5m2Lb1EEEvPKT_PT0_PKfmmmmmm,"ax",@progbits
	.align	128
        .global         _ZN18transformer_engine24fp8_block_scaling_recipe37fp8_block_scaling_partial_cast_kernelI13__nv_bfloat1613__nv_fp8_e5m2Lb1EEEvPKT_PT0_PKfmmmmmm
        .type           _ZN18transformer_engine24fp8_block_scaling_recipe37fp8_block_scaling_partial_cast_kernelI13__nv_bfloat1613__nv_fp8_e5m2Lb1EEEvPKT_PT0_PKfmmmmmm,@function
        .size           _ZN18transformer_engine24fp8_block_scaling_recipe37fp8_block_scaling_partial_cast_kernelI13__nv_bfloat1613__nv_fp8_e5m2Lb1EEEvPKT_PT0_PKfmmmmmm,(.L_x_273 - _ZN18transformer_engine24fp8_block_scaling_recipe37fp8_block_scaling_partial_cast_kernelI13__nv_bfloat1613__nv_fp8_e5m2Lb1EEEvPKT_PT0_PKfmmmmmm)
        .other          _ZN18transformer_engine24fp8_block_scaling_recipe37fp8_block_scaling_partial_cast_kernelI13__nv_bfloat1613__nv_fp8_e5m2Lb1EEEvPKT_PT0_PKfmmmmmm,@"STO_CUDA_ENTRY STV_DEFAULT"
_ZN18transformer_engine24fp8_block_scaling_recipe37fp8_block_scaling_partial_cast_kernelI13__nv_bfloat1613__nv_fp8_e5m2Lb1EEEvPKT_PT0_PKfmmmmmm:
.text._ZN18transformer_engine24fp8_block_scaling_recipe37fp8_block_scaling_partial_cast_kernelI13__nv_bfloat1613__nv_fp8_e5m2Lb1EEEvPKT_PT0_PKfmmmmmm:
        /* <DEDUP_REMOVED lines=65> */
.L_x_56:
        /* <DEDUP_REMOVED lines=103> */
[----:B------:R-:W-:-:S05]  /*0a80*/  @P0 F2FP.SATFINITE.E5M2.F32.PACK_AB_MERGE_C R7, RZ, R5, RZ ;  /* 0x00000005ff07023e */ /* 0x000fca00048060ff */
        /* <DEDUP_REMOVED lines=18> */
[----:B------:R-:W-:-:S05]  /*0bb0*/  @P4 F2FP.SATFINITE.E5M2.F32.PACK_AB_MERGE_C R13, RZ, R3, RZ ;  /* 0x00000003ff0d423e */ /* 0x000fca00048060ff */
        /* <DEDUP_REMOVED lines=38> */
[----:B------:R-:W-:Y:S01]  /*0e20*/  @P3 F2FP.SATFINITE.E5M2.F32.PACK_AB_MERGE_C R29, RZ, R29, RZ ;  /* 0x0000001dff1d323e */ /* 0x000fe200048060ff */
[----:B------:R-:W-:Y:S02]  /*0e30*/  @P5 IMAD.U32 R5, R12, 0x10000, RZ ;  /* 0x000100000c055824 */ /* 0x000fe400078e00ff */
[C---:B------:R-:W-:Y:S01]  /*0e40*/  @P6 FMUL R3, R0.reuse, R3 ;  /* 0x0000000300036220 */ /* 0x040fe20000400000 */
[----:B------:R-:W-:Y:S01]  /*0e50*/  @P0 F2FP.SATFINITE.E5M2.F32.PACK_AB_MERGE_C R9, RZ, R9, RZ ;  /* 0x00000009ff09023e */ /* 0x000fe200048060ff */
[----:B------:R-:W-:Y:S01]  /*0e60*/  @P5 FMUL R5, R0, R5 ;  /* 0x0000000500055220 */ /* 0x000fe20000400000 */
[----:B------:R-:W-:Y:S02]  /*0e70*/  @P1 F2FP.SATFINITE.E5M2.F32.PACK_AB_MERGE_C R11, RZ, R11, RZ ;  /* 0x0000000bff0b123e */ /* 0x000fe400048060ff */
[----:B------:R-:W-:Y:S01]  /*0e80*/  @P2 F2FP.SATFINITE.E5M2.F32.PACK_AB_MERGE_C R31, RZ, R31, RZ ;  /* 0x0000001fff1f223e */ /* 0x000fe200048060ff */
[----:B------:R-:W-:Y:S01]  /*0e90*/  @P3 STS.U8 [R18+-0x44], R29 ;  /* 0xffffbc1d12003388 */ /* 0x000fe20000000000 */
[----:B------:R-:W-:-:S02]  /*0ea0*/  @P6 F2FP.SATFINITE.E5M2.F32.PACK_AB_MERGE_C R3, RZ, R3, RZ ;  /* 0x00000003ff03623e */ /* 0x000fc400048060ff */
[----:B------:R-:W-:Y:S01]  /*0eb0*/  @P5 F2FP.SATFINITE.E5M2.F32.PACK_AB_MERGE_C R5, RZ, R5, RZ ;  /* 0x00000005ff05523e */ /* 0x000fe200048060ff */
        /* <DEDUP_REMOVED lines=72> */
.L_x_58:
[----:B------:R-:W-:Y:S05]  /*1340*/  BSYNC.RECONVERGENT B0 ;  /* 0x0000000000007941 */ /* 0x000fea0003800200 */
.L_x_57:
        /* <DEDUP_REMOVED lines=17> */
.L_x_60:
[----:B------:R-:W-:Y:S05]  /*1460*/  BSYNC.RECONVERGENT B0 ;  /* 0x0000000000007941 */ /* 0x000fea0003800200 */
.L_x_59:
        /* <DEDUP_REMOVED lines=38> */
.L_x_62:
[----:B------:R-:W-:Y:S05]  /*16d0*/  BSYNC.RECONVERGENT B0 ;  /* 0x0000000000007941 */ /* 0x000fea0003800200 */
.L_x_61:
        /* <DEDUP_REMOVED lines=17> */
.L_x_64:
[----:B------:R-:W-:Y:S05]  /*17f0*/  BSYNC.RECONVERGENT B0 ;  /* 0x0000000000007941 */ /* 0x000fea0003800200 */
.L_x_63:
        /* <DEDUP_REMOVED lines=17> */
.L_x_66:
[----:B------:R-:W-:Y:S05]  /*1910*/  BSYNC.RECONVERGENT B0 ;  /* 0x0000000000007941 */ /* 0x000fea0003800200 */
.L_x_65:
        /* <DEDUP_REMOVED lines=17> */
.L_x_68:
[----:B------:R-:W-:Y:S05]  /*1a30*/  BSYNC.RECONVERGENT B0 ;  /* 0x0000000000007941 */ /* 0x000fea0003800200 */
.L_x_67:
        /* <DEDUP_REMOVED lines=17> */
.L_x_70:
[----:B------:R-:W-:Y:S05]  /*1b50*/  BSYNC.RECONVERGENT B0 ;  /* 0x0000000000007941 */ /* 0x000fea0003800200 */
.L_x_69:
        /* <DEDUP_REMOVED lines=17> */
.L_x_72:
[----:B------:R-:W-:Y:S05]  /*1c70*/  BSYNC.RECONVERGENT B0 ;  /* 0x0000000000007941 */ /* 0x000fea0003800200 */
.L_x_71:
        /* <DEDUP_REMOVED lines=17> */
.L_x_74:
[----:B------:R-:W-:Y:S05]  /*1d90*/  BSYNC.RECONVERGENT B0 ;  /* 0x0000000000007941 */ /* 0x000fea0003800200 */
.L_x_73:
        /* <DEDUP_REMOVED lines=36> */
.L_x_76:
[----:B------:R-:W-:Y:S05]  /*1fe0*/  BSYNC.RECONVERGENT B0 ;  /* 0x0000000000007941 */ /* 0x000fea0003800200 */
.L_x_75:
        /* <DEDUP_REMOVED lines=17> */
.L_x_78:
[----:B------:R-:W-:Y:S05]  /*2100*/  BSYNC.RECONVERGENT B0 ;  /* 0x0000000000007941 */ /* 0x000fea0003800200 */
.L_x_77:
        /* <DEDUP_REMOVED lines=17> */
.L_x_80:
[----:B------:R-:W-:Y:S05]  /*2220*/  BSYNC.RECONVERGENT B0 ;  /* 0x0000000000007941 */ /* 0x000fea0003800200 */
.L_x_79:
        /* <DEDUP_REMOVED lines=17> */
.L_x_82:
[----:B------:R-:W-:Y:S05]  /*2340*/  BSYNC.RECONVERGENT B0 ;  /* 0x0000000000007941 */ /* 0x000fea0003800200 */
.L_x_81:
        /* <DEDUP_REMOVED lines=17> */
.L_x_84:
[----:B------:R-:W-:Y:S05]  /*2460*/  BSYNC.RECONVERGENT B0 ;  /* 0x0000000000007941 */ /* 0x000fea0003800200 */
.L_x_83:
        /* <DEDUP_REMOVED lines=17> */
.L_x_86:
[----:B------:R-:W-:Y:S05]  /*2580*/  BSYNC.RECONVERGENT B0 ;  /* 0x0000000000007941 */ /* 0x000fea0003800200 */
.L_x_85:
        /* <DEDUP_REMOVED lines=15> */
.L_x_87:
        /* <DEDUP_REMOVED lines=16> */
.L_x_273:


//--------------------- .text._ZN18transformer_engine24fp8_block_scaling_recipe37fp8_block_scaling_partial_cast_kernelI6__half13__nv_fp8_e4m3Lb0EEEvPKT_PT0_PKfmmmmmm --------------------------
	.section	.text._ZN18transformer_engine24fp8_block_scaling_recipe37fp8_block_scaling_partial_cast_kernelI6__half13__nv_fp8_e4m3Lb0EEEvPKT_PT0_PKfmmmmmm,"ax",@progbits
	.align	128
        .global         _ZN18transformer_engine24fp8_block_scaling_recipe37fp8_block_scaling_partial_cast_kernelI6__half13__nv_fp8_e4m3Lb0EEEvPKT_PT0_PKfmmmmmm
        .type           _ZN18transformer_engine24fp8_block_scaling_recipe37fp8_block_scaling_partial_cast_kernelI6__half13__nv_fp8_e4m3Lb0EEEvPKT_PT0_PKfmmmmmm,@function
        .size           _ZN18transformer_engine24fp8_block_scaling_recipe37fp8_block_scaling_partial_cast_kernelI6__half13__nv_fp8_e4m3Lb0EEEvPKT_PT0_PKfmmmmmm,(.L_x_274 - _ZN18transformer_engine24fp8_block_scaling_recipe37fp8_block_scaling_partial_cast_kernelI6__half13__nv_fp8_e4m3Lb0EEEvPKT_PT0_PKfmmmmmm)
        .other          _ZN18transformer_engine24fp8_block_scaling_recipe37fp8_block_scaling_partial_cast_kernelI6__half13__nv_fp8_e4m3Lb0EEEvPKT_PT0_PKfmmmmmm,@"STO_CUDA_ENTRY STV_DEFAULT"
_ZN18transformer_engine24fp8_block_scaling_recipe37fp8_block_scaling_partial_cast_kernelI6__half13__nv_fp8_e4m3Lb0EEEvPKT_PT0_PKfmmmmmm:
.text._ZN18transformer_engine24fp8_block_scaling_recipe37fp8_block_scaling_partial_cast_kernelI6__half13__nv_fp8_e4m3Lb0EEEvPKT_PT0_PKfmmmmmm:
        /* <DEDUP_REMOVED lines=62> */
.L_x_88:
        /* <DEDUP_REMOVED lines=118> */
[----:B--2---:R-:W-:-:S05]  /*0b40*/  @P0 HADD2.F32 R4, -RZ, R2.H0_H0 ;  /* 0x20000002ff040230 */ /* 0x004fca0000004100 */
        /* <DEDUP_REMOVED lines=22> */
[----:B---3--:R-:W-:-:S05]  /*0cb0*/  @P6 HADD2.F32 R34, -RZ, R6.H0_H0 ;  /* 0x20000006ff226230 */ /* 0x008fca0000004100 */
        /* <DEDUP_REMOVED lines=9> */
[----:B--2---:R-:W-:Y:S01]  /*0d50*/  @P4 HADD2.F32 R10, -RZ, R10.H0_H0 ;  /* 0x2000000aff0a4230 */ /* 0x004fe20000004100 */
[----:B------:R-:W-:Y:S01]  /*0d60*/  @P5 PRMT R16, RZ, 0x7610, R16 ;  /* 0x00007610ff105816 */ /* 0x000fe20000000010 */
[----:B------:R-:W-:Y:S02]  /*0d70*/  @P3 HADD2.F32 R32, -RZ, R32.H0_H0 ;  /* 0x20000020ff203230 */ /* 0x000fe40000004100 */
[----:B----4-:R-:W-:Y:S02]  /*0d80*/  @P1 HADD2.F32 R6, -RZ, R33.H0_H0 ;  /* 0x20000021ff061230 */ /* 0x010fe40000004100 */
[C---:B------:R-:W-:Y:S01]  /*0d90*/  @P4 FMUL R10, R17.reuse, R10 ;  /* 0x0000000a110a4220 */ /* 0x040fe20000400000 */
[----:B------:R-:W-:Y:S01]  /*0da0*/  @P5 HADD2.F32 R8, -RZ, R8.H0_H0 ;  /* 0x20000008ff085230 */ /* 0x000fe20000004100 */
[----:B------:R-:W-:Y:S01]  /*0db0*/  @P4 PRMT R16, RZ, 0x7610, R16 ;  /* 0x00007610ff104816 */ /* 0x000fe20000000010 */
[C---:B------:R-:W-:Y:S01]  /*0dc0*/  @P3 FMUL R32, R17.reuse, R32 ;  /* 0x0000002011203220 */ /* 0x040fe20000400000 */
[C---:B------:R-:W-:Y:S01]  /*0dd0*/  @P1 FMUL R6, R17.reuse, R6 ;  /* 0x0000000611061220 */ /* 0x040fe20000400000 */
[----:B------:R-:W-:Y:S01]  /*0de0*/  UIADD3 UR7, UPT, UPT, UR7, 0x108, URZ ;  /* 0x0000010807077890 */ /* 0x000fe2000fffe0ff */
[----:B------:R-:W-:Y:S01]  /*0df0*/  @P3 PRMT R16, RZ, 0x7610, R16 ;  /* 0x00007610ff103816 */ /* 0x000fe20000000010 */
[----:B------:R-:W-:Y:S01]  /*0e00*/  @P5 FMUL R8, R17, R8 ;  /* 0x0000000811085220 */ /* 0x000fe20000400000 */
[----:B------:R-:W-:Y:S01]  /*0e10*/  @P4 F2FP.SATFINITE.E4M3.F32.PACK_AB_MERGE_C R10, RZ, R10, RZ ;  /* 0x0000000aff0a423e */ /* 0x000fe200048070ff */
[----:B------:R-:W-:Y:S01]  /*0e20*/  UISETP.NE.AND UP0, UPT, UR7, 0x8c4, UPT ;  /* 0x000008c40700788c */ /* 0x000fe2000bf05270 */
[----:B------:R-:W-:-:S02]  /*0e30*/  @P3 F2FP.SATFINITE.E4M3.F32.PACK_AB_MERGE_C R32, RZ, R32, RZ ;  /* 0x00000020ff20323e */ /* 0x000fc400048070ff */
[----:B------:R-:W-:Y:S02]  /*0e40*/  @P1 F2FP.SATFINITE.E4M3.F32.PACK_AB_MERGE_C R6, RZ, R6, RZ ;  /* 0x00000006ff06123e */ /* 0x000fe400048070ff */
[----:B------:R-:W-:Y:S01]  /*0e50*/  @P1 PRMT R16, RZ, 0x7610, R16 ;  /* 0x00007610ff101816 */ /* 0x000fe20000000010 */
[----:B------:R-:W-:Y:S01]  /*0e60*/  @P4 STS.U8 [R21+-0x24], R10 ;  /* 0xffffdc0a15004388 */ /* 0x000fe20000000000 */
[----:B------:R-:W-:Y:S02]  /*0e70*/  @P5 F2FP.SATFINITE.E4M3.F32.PACK_AB_MERGE_C R8, RZ, R8, RZ ;  /* 0x00000008ff08523e */ /* 0x000fe400048070ff */
[----:B------:R-:W-:Y:S01]  /*0e80*/  IADD3 R28, P4, PT, R28, 0x2, RZ ;  /* 0x000000021c1c7810 */ /* 0x000fe20007f9e0ff */
[----:B------:R-:W-:Y:S01]  /*0e90*/  @P3 STS.U8 [R21], R32 ;  /* 0x0000002015003388 */ /* 0x000fe20000000000 */
[----:B------:R-:W-:Y:S02]  /*0ea0*/  IADD3 R20, P3, PT, R20, UR4, RZ ;  /* 0x0000000414147c10 */ /* 0x000fe4000ff7e0ff */
        /* <DEDUP_REMOVED lines=10> */
[----:B---3--:R-:W-:-:S02]  /*0f50*/  @P2 HADD2.F32 R34, -RZ, R4.H0_H0 ;  /* 0x20000004ff222230 */ /* 0x008fc40000004100 */
[----:B------:R-:W-:-:S03]  /*0f60*/  @P0 HADD2.F32 R36, -RZ, R2.H0_H0 ;  /* 0x20000002ff240230 */ /* 0x000fc60000004100 */
        /* <DEDUP_REMOVED lines=78> */
.L_x_98:
        /* <DEDUP_REMOVED lines=30> */
.L_x_91:
[----:B---3--:R-:W-:-:S05]  /*1630*/  IMAD.U32 R14, R21, 0x10000, RZ ;  /* 0x00010000150e7824 */ /* 0x008fca00078e00ff */
[----:B------:R-:W-:-:S05]  /*1640*/  LOP3.LUT R14, R14, 0xff0000, RZ, 0xc0, !PT ;  /* 0x00ff00000e0e7812 */ /* 0x000fca00078ec0ff */
[----:B----4-:R-:W-:-:S04]  /*1650*/  IMAD R14, R23, 0x1000000, R14 ;  /* 0x01000000170e7824 */ /* 0x010fc800078e020e */
[----:B--2---:R-:W-:-:S04]  /*1660*/  IMAD R14, R19, 0x100, R14 ;  /* 0x00000100130e7824 */ /* 0x004fc800078e020e */
[----:B-1----:R-:W-:-:S05]  /*1670*/  IMAD.IADD R17, R17, 0x1, R14 ;  /* 0x0000000111117824 */ /* 0x002fca00078e020e */
[----:B------:R0:W-:Y:S02]  /*1680*/  STG.E desc[UR12][R4.64], R17 ;  /* 0x0000001104007986 */ /* 0x0001e4000c10190c */
.L_x_90:
[----:B------:R-:W-:Y:S05]  /*1690*/  BSYNC.RECONVERGENT B0 ;  /* 0x0000000000007941 */ /* 0x000fea0003800200 */
.L_x_89:
        /* <DEDUP_REMOVED lines=42> */
.L_x_93:
[----:B------:R-:W-:Y:S05]  /*1940*/  BSYNC.RECONVERGENT B0 ;  /* 0x0000000000007941 */ /* 0x000fea0003800200 */
.L_x_92:
        /* <DEDUP_REMOVED lines=31> */
.L_x_95:
[----:B------:R-:W-:Y:S05]  /*1b40*/  BSYNC.RECONVERGENT B0 ;  /* 0x0000000000007941 */ /* 0x000fea0003800200 */
.L_x_94:
        /* <DEDUP_REMOVED lines=31> */
.L_x_97:
[----:B------:R-:W-:Y:S05]  /*1d40*/  BSYNC.RECONVERGENT B0 ;  /* 0x0000000000007941 */ /* 0x000fea0003800200 */
.L_x_96:
[----:B------:R-:W-:Y:S01]  /*1d50*/  IADD3 R15, P0, PT, R15, 0x4, RZ ;  /* 0x000000040f0f7810 */ /* 0x000fe20007f1e0ff */
[----:B------:R-:W-:Y:S01]  /*1d60*/  UIADD3 UR5, UP0, UPT, UR5, UR15, URZ ;  /* 0x0000000f05057290 */ /* 0x000fe2000ff1e0ff */
[----:B------:R-:W-:-:S03]  /*1d70*/  VIADD R11, R11, 0x210 ;  /* 0x000002100b0b7836 */ /* 0x000fc60000000000 */
[----:B------:R-:W-:Y:S01]  /*1d80*/  IMAD.X R29, RZ, RZ, R29, P0 ;  /* 0x000000ffff1d7224 */ /* 0x000fe200000e061d */
[----:B------:R-:W-:Y:S01]  /*1d90*/  UIADD3.X UR6, UPT, UPT, UR6, UR18, URZ, UP0, !UPT ;  /* 0x0000001206067290 */ /* 0x000fe200087fe4ff */
[----:B------:R-:W-:Y:S11]  /*1da0*/  BRA.U UP1, `(.L_x_98) ;  /* 0xfffffff501a87547 */ /* 0x000ff6000b83ffff */
[----:B------:R-:W-:Y:S05]  /*1db0*/  EXIT ;  /* 0x000000000000794d */ /* 0x000fea0003800000 */
.L_x_99:
        /* <DEDUP_REMOVED lines=12> */
.L_x_274:


//--------------------- .text._ZN18transformer_engine24fp8_block_scaling_recipe37fp8_block_scaling_partial_cast_kernelI6__half13__nv_fp8_e4m3Lb1EEEvPKT_PT0_PKfmmmmmm --------------------------
	.section	.text._ZN18transformer_engine24fp8_block_scaling_recipe37fp8_block_scaling_partial_cast_kernelI6__half13__nv_fp8_e4m3Lb1EEEvPKT_PT0_PKfmmmmmm,"ax",@progbits
	.align	128
        .global         _ZN18transformer_engine24fp8_block_scaling_recipe37fp8_block_scaling_partial_cast_kernelI6__half13__nv_fp8_e4m3Lb1EEEvPKT_PT0_PKfmmmmmm
        .type           _ZN18transformer_engine24fp8_block_scaling_recipe37fp8_block_scaling_partial_cast_kernelI6__half13__nv_fp8_e4m3Lb1EEEvPKT_PT0_PKfmmmmmm,@function
        .size           _ZN18transformer_engine24fp8_block_scaling_recipe37fp8_block_scaling_partial_cast_kernelI6__half13__nv_fp8_e4m3Lb1EEEvPKT_PT0_PKfmmmmmm,(.L_x_275 - _ZN18transformer_engine24fp8_block_scaling_recipe37fp8_block_scaling_partial_cast_kernelI6__half13__nv_fp8_e4m3Lb1EEEvPKT_PT0_PKfmmmmmm)
        .other          _ZN18transformer_engine24fp8_block_scaling_recipe37fp8_block_scaling_partial_cast_kernelI6__half13__nv_fp8_e4m3Lb1EEEvPKT_PT0_PKfmmmmmm,@"STO_CUDA_ENTRY STV_DEFAULT"
_ZN18transformer_engine24fp8_block_scaling_recipe37fp8_block_scaling_partial_cast_kernelI6__half13__nv_fp8_e4m3Lb1EEEvPKT_PT0_PKfmmmmmm:
.text._ZN18transformer_engine24fp8_block_scaling_recipe37fp8_block_scaling_partial_cast_kernelI6__half13__nv_fp8_e4m3Lb1EEEvPKT_PT0_PKfmmmmmm:
        /* <DEDUP_REMOVED lines=65> */
.L_x_100:
        /* <DEDUP_REMOVED lines=101> */
[----:B--2---:R-:W-:-:S05]  /*0a60*/  @P0 HADD2.F32 R5, -RZ, R2.H0_H0 ;  /* 0x20000002ff050230 */ /* 0x004fca0000004100 */
        /* <DEDUP_REMOVED lines=18> */
[----:B--2---:R-:W-:-:S05]  /*0b90*/  @P4 HADD2.F32 R3, -RZ, R4.H0_H0 ;  /* 0x20000004ff034230 */ /* 0x004fca0000004100 */
        /* <DEDUP_REMOVED lines=31> */
[----:B--2---:R-:W-:Y:S02]  /*0d90*/  @P1 HADD2.F32 R11, -RZ, R2.H0_H0 ;  /* 0x20000002ff0b1230 */ /* 0x004fe40000004100 */
[----:B---3--:R-:W-:-:S03]  /*0da0*/  @P3 HADD2.F32 R29, -RZ, R8.H0_H0 ;  /* 0x20000008ff1d3230 */ /* 0x008fc60000004100 */
[C---:B------:R-:W-:Y:S01]  /*0db0*/  @P1 FMUL R11, R0.reuse, R11 ;  /* 0x0000000b000b1220 */ /* 0x040fe20000400000 */
[----:B----4-:R-:W-:Y:S02]  /*0dc0*/  @P0 HADD2.F32 R9, -RZ, R10.H0_H0 ;  /* 0x2000000aff090230 */ /* 0x010fe40000004100 */
[C---:B------:R-:W-:Y:S01]  /*0dd0*/  @P3 FMUL R29, R0.reuse, R29 ;  /* 0x0000001d001d3220 */ /* 0x040fe20000400000 */
[----:B------:R-:W-:Y:S02]  /*0de0*/  @P2 HADD2.F32 R31, -RZ, R4.H0_H0 ;  /* 0x20000004ff1f2230 */ /* 0x000fe40000004100 */
[----:B------:R-:W-:-:S03]  /*0df0*/  @P0 FMUL R9, R0, R9 ;  /* 0x0000000900090220 */ /* 0x000fc60000400000 */
[----:B------:R-:W-:Y:S01]  /*0e00*/  @P2 FMUL R31, R0, R31 ;  /* 0x0000001f001f2220 */ /* 0x000fe20000400000 */
[----:B------:R-:W-:Y:S01]  /*0e10*/  @P6 HADD2.F32 R3, -RZ, R6.H0_H0 ;  /* 0x20000006ff036230 */ /* 0x000fe20000004100 */
[----:B------:R-:W-:Y:S01]  /*0e20*/  @P3 F2FP.SATFINITE.E4M3.F32.PACK_AB_MERGE_C R29, RZ, R29, RZ ;  /* 0x0000001dff1d323e */ /* 0x000fe200048070ff */
[----:B------:R-:W-:-:S03]  /*0e30*/  @P5 HADD2.F32 R5, -RZ, R12.H0_H0 ;  /* 0x2000000cff055230 */ /* 0x000fc60000004100 */
[C---:B------:R-:W-:Y:S01]  /*0e40*/  @P6 FMUL R3, R0.reuse, R3 ;  /* 0x0000000300036220 */ /* 0x040fe20000400000 */
[----:B------:R-:W-:Y:S02]  /*0e50*/  @P0 F2FP.SATFINITE.E4M3.F32.PACK_AB_MERGE_C R9, RZ, R9, RZ ;  /* 0x00000009ff09023e */ /* 0x000fe400048070ff */
[----:B------:R-:W-:Y:S01]  /*0e60*/  @P1 F2FP.SATFINITE.E4M3.F32.PACK_AB_MERGE_C R11, RZ, R11, RZ ;  /* 0x0000000bff0b123e */ /* 0x000fe200048070ff */
[----:B------:R-:W-:Y:S01]  /*0e70*/  @P5 FMUL R5, R0, R5 ;  /* 0x0000000500055220 */ /* 0x000fe20000400000 */
[----:B------:R-:W-:Y:S01]  /*0e80*/  @P2 F2FP.SATFINITE.E4M3.F32.PACK_AB_MERGE_C R31, RZ, R31, RZ ;  /* 0x0000001fff1f223e */ /* 0x000fe200048070ff */
[----:B------:R-:W-:Y:S01]  /*0e90*/  @P3 STS.U8 [R18+-0x44], R29 ;  /* 0xffffbc1d12003388 */ /* 0x000fe20000000000 */
[----:B------:R-:W-:Y:S02]  /*0ea0*/  @P6 F2FP.SATFINITE.E4M3.F32.PACK_AB_MERGE_C R3, RZ, R3, RZ ;  /* 0x00000003ff03623e */ /* 0x000fe400048070ff */
[----:B------:R-:W-:Y:S01]  /*0eb0*/  @P5 F2FP.SATFINITE.E4M3.F32.PACK_AB_MERGE_C R5, RZ, R5, RZ ;  /* 0x00000005ff05523e */ /* 0x000fe200048070ff */
[----:B------:R-:W-:Y:S01]  /*0ec0*/  @P0 STS.U8 [R18+-0x24], R9 ;  /* 0xffffdc0912000388 */ /* 0x000fe20000000000 */
[----:B------:R-:W-:-:S02]  /*0ed0*/  IADD3 R19, P3, PT, R19, 0x2, RZ ;  /* 0x0000000213137810 */ /* 0x000fc40007f7e0ff */
        /* <DEDUP_REMOVED lines=70> */
.L_x_102:
[----:B------:R-:W-:Y:S05]  /*1340*/  BSYNC.RECONVERGENT B0 ;  /* 0x0000000000007941 */ /* 0x000fea0003800200 */
.L_x_101:
        /* <DEDUP_REMOVED lines=17> */
.L_x_104:
[----:B------:R-:W-:Y:S05]  /*1460*/  BSYNC.RECONVERGENT B0 ;  /* 0x0000000000007941 */ /* 0x000fea0003800200 */
.L_x_103:
        /* <DEDUP_REMOVED lines=38> */
.L_x_106:
[----:B------:R-:W-:Y:S05]  /*16d0*/  BSYNC.RECONVERGENT B0 ;  /* 0x0000000000007941 */ /* 0x000fea0003800200 */
.L_x_105:
        /* <DEDUP_REMOVED lines=17> */
.L_x_108:
[----:B------:R-:W-:Y:S05]  /*17f0*/  BSYNC.RECONVERGENT B0 ;  /* 0x0000000000007941 */ /* 0x000fea0003800200 */
.L_x_107:
        /* <DEDUP_REMOVED lines=17> */
.L_x_110:
[----:B------:R-:W-:Y:S05]  /*1910*/  BSYNC.RECONVERGENT B0 ;  /* 0x0000000000007941 */ /* 0x000fea0003800200 */
.L_x_109:
        /* <DEDUP_REMOVED lines=17> */
.L_x_112:
[----:B------:R-:W-:Y:S05]  /*1a30*/  BSYNC.RECONVERGENT B0 ;  /* 0x0000000000007941 */ /* 0x000fea0003800200 */
.L_x_111:
        /* <DEDUP_REMOVED lines=17> */
.L_x_114:
[----:B------:R-:W-:Y:S05]  /*1b50*/  BSYNC.RECONVERGENT B0 ;  /* 0x0000000000007941 */ /* 0x000fea0003800200 */
.L_x_113:
        /* <DEDUP_REMOVED lines=17> */
.L_x_116:
[----:B------:R-:W-:Y:S05]  /*1c70*/  BSYNC.RECONVERGENT B0 ;  /* 0x0000000000007941 */ /* 0x000fea0003800200 */
.L_x_115:
        /* <DEDUP_REMOVED lines=17> */
.L_x_118:
[----:B------:R-:W-:Y:S05]  /*1d90*/  BSYNC.RECONVERGENT B0 ;  /* 0x0000000000007941 */ /* 0x000fea0003800200 */
.L_x_117:
        /* <DEDUP_REMOVED lines=36> */
.L_x_120:
[----:B------:R-:W-:Y:S05]  /*1fe0*/  BSYNC.RECONVERGENT B0 ;  /* 0x0000000000007941 */ /* 0x000fea0003800200 */
.L_x_119:
        /* <DEDUP_REMOVED lines=17> */
.L_x_122:
[----:B------:R-:W-:Y:S05]  /*2100*/  BSYNC.RECONVERGENT B0 ;  /* 0x0000000000007941 */ /* 0x000fea0003800200 */
.L_x_121:
        /* <DEDUP_REMOVED lines=17> */
.L_x_124:
[----:B------:R-:W-:Y:S05]  /*2220*/  BSYNC.RECONVERGENT B0 ;  /* 0x0000000000007941 */ /* 0x000fea0003800200 */
.L_x_123:
        /* <DEDUP_REMOVED lines=17> */
.L_x_126:
[----:B------:R-:W-:Y:S05]  /*2340*/  BSYNC.RECONVERGENT B0 ;  /* 0x0000000000007941 */ /* 0x000fea0003800200 */
.L_x_125:
        /* <DEDUP_REMOVED lines=17> */
.L_x_128:
[----:B------:R-:W-:Y:S05]  /*2460*/  BSYNC.RECONVERGENT B0 ;  /* 0x0000000000007941 */ /* 0x000fea0003800200 */
.L_x_127:
        /* <DEDUP_REMOVED lines=17> */
.L_x_130:
[----:B------:R-:W-:Y:S05]  /*2580*/  BSYNC.RECONVERGENT B0 ;  /* 0x0000000000007941 */ /* 0x000fea0003800200 */
.L_x_129:
        /* <DEDUP_REMOVED lines=15> */
.L_x_131:
        /* <DEDUP_REMOVED lines=16> */
.L_x_275:


//--------------------- .text._ZN18transformer_engine24fp8_block_scaling_recipe37fp8_block_scaling_partial_cast_kernelI6__half13__nv_fp8_e5m2Lb0EEEvPKT_PT0_PKfmmmmmm --------------------------
	.section	.text._ZN18transformer_engine24fp8_block_scaling_recipe37fp8_block_scaling_partial_cast_kernelI6__half13__nv_fp8_e5m2Lb0EEEvPKT_PT0_PKfmmmmmm,"ax",@progbits
	.align	128
        .global         _ZN18transformer_engine24fp8_block_scaling_recipe37fp8_block_scaling_partial_cast_kernelI6__half13__nv_fp8_e5m2Lb0EEEvPKT_PT0_PKfmmmmmm
        .type           _ZN18transformer_engine24fp8_block_scaling_recipe37fp8_block_scaling_partial_cast_kernelI6__half13__nv_fp8_e5m2Lb0EEEvPKT_PT0_PKfmmmmmm,@function
        .size           _ZN18transformer_engine24fp8_block_scaling_recipe37fp8_block_scaling_partial_cast_kernelI6__half13__nv_fp8_e5m2Lb0EEEvPKT_PT0_PKfmmmmmm,(.L_x_276 - _ZN18transformer_engine24fp8_block_scaling_recipe37fp8_block_scaling_partial_cast_kernelI6__half13__nv_fp8_e5m2Lb0EEEvPKT_PT0_PKfmmmmmm)
        .other          _ZN18transformer_engine24fp8_block_scaling_recipe37fp8_block_scaling_partial_cast_kernelI6__half13__nv_fp8_e5m2Lb0EEEvPKT_PT0_PKfmmmmmm,@"STO_CUDA_ENTRY STV_DEFAULT"
_ZN18transformer_engine24fp8_block_scaling_recipe37fp8_block_scaling_partial_cast_kernelI6__half13__nv_fp8_e5m2Lb0EEEvPKT_PT0_PKfmmmmmm:
.text._ZN18transformer_engine24fp8_block_scaling_recipe37fp8_block_scaling_partial_cast_kernelI6__half13__nv_fp8_e5m2Lb0EEEvPKT_PT0_PKfmmmmmm:
        /* <DEDUP_REMOVED lines=62> */
.L_x_132:
        /* <DEDUP_REMOVED lines=163> */
[----:B------:R-:W-:Y:S01]  /*0e10*/  @P4 F2FP.SATFINITE.E5M2.F32.PACK_AB_MERGE_C R10, RZ, R10, RZ ;  /* 0x0000000aff0a423e */ /* 0x000fe200048060ff */
[----:B------:R-:W-:Y:S01]  /*0e20*/  UISETP.NE.AND UP0, UPT, UR7, 0x8c4, UPT ;  /* 0x000008c40700788c */ /* 0x000fe2000bf05270 */
[----:B------:R-:W-:-:S02]  /*0e30*/  @P3 F2FP.SATFINITE.E5M2.F32.PACK_AB_MERGE_C R32, RZ, R32, RZ ;  /* 0x00000020ff20323e */ /* 0x000fc400048060ff */
[----:B------:R-:W-:Y:S02]  /*0e40*/  @P1 F2FP.SATFINITE.E5M2.F32.PACK_AB_MERGE_C R6, RZ, R6, RZ ;  /* 0x00000006ff06123e */ /* 0x000fe400048060ff */
[----:B------:R-:W-:Y:S01]  /*0e50*/  @P1 PRMT R16, RZ, 0x7610, R16 ;  /* 0x00007610ff101816 */ /* 0x000fe20000000010 */
[----:B------:R-:W-:Y:S01]  /*0e60*/  @P4 STS.U8 [R21+-0x24], R10 ;  /* 0xffffdc0a15004388 */ /* 0x000fe20000000000 */
[----:B------:R-:W-:Y:S02]  /*0e70*/  @P5 F2FP.SATFINITE.E5M2.F32.PACK_AB_MERGE_C R8, RZ, R8, RZ ;  /* 0x00000008ff08523e */ /* 0x000fe400048060ff */
        /* <DEDUP_REMOVED lines=93> */
.L_x_142:
        /* <DEDUP_REMOVED lines=30> */
.L_x_135:
[----:B---3--:R-:W-:-:S05]  /*1630*/  IMAD.U32 R14, R21, 0x10000, RZ ;  /* 0x00010000150e7824 */ /* 0x008fca00078e00ff */
[----:B------:R-:W-:-:S05]  /*1640*/  LOP3.LUT R14, R14, 0xff0000, RZ, 0xc0, !PT ;  /* 0x00ff00000e0e7812 */ /* 0x000fca00078ec0ff */
[----:B----4-:R-:W-:-:S04]  /*1650*/  IMAD R14, R23, 0x1000000, R14 ;  /* 0x01000000170e7824 */ /* 0x010fc800078e020e */
[----:B--2---:R-:W-:-:S04]  /*1660*/  IMAD R14, R19, 0x100, R14 ;  /* 0x00000100130e7824 */ /* 0x004fc800078e020e */
[----:B-1----:R-:W-:-:S05]  /*1670*/  IMAD.IADD R17, R17, 0x1, R14 ;  /* 0x0000000111117824 */ /* 0x002fca00078e020e */
[----:B------:R0:W-:Y:S02]  /*1680*/  STG.E desc[UR12][R4.64], R17 ;  /* 0x0000001104007986 */ /* 0x0001e4000c10190c */
.L_x_134:
[----:B------:R-:W-:Y:S05]  /*1690*/  BSYNC.RECONVERGENT B0 ;  /* 0x0000000000007941 */ /* 0x000fea0003800200 */
.L_x_133:
        /* <DEDUP_REMOVED lines=42> */
.L_x_137:
[----:B------:R-:W-:Y:S05]  /*1940*/  BSYNC.RECONVERGENT B0 ;  /* 0x0000000000007941 */ /* 0x000fea0003800200 */
.L_x_136:
        /* <DEDUP_REMOVED lines=31> */
.L_x_139:
[----:B------:R-:W-:Y:S05]  /*1b40*/  BSYNC.RECONVERGENT B0 ;  /* 0x0000000000007941 */ /* 0x000fea0003800200 */
.L_x_138:
        /* <DEDUP_REMOVED lines=31> */
.L_x_141:
[----:B------:R-:W-:Y:S05]  /*1d40*/  BSYNC.RECONVERGENT B0 ;  /* 0x0000000000007941 */ /* 0x000fea0003800200 */
.L_x_140:
[----:B------:R-:W-:Y:S01]  /*1d50*/  IADD3 R15, P0, PT, R15, 0x4, RZ ;  /* 0x000000040f0f7810 */ /* 0x000fe20007f1e0ff */
[----:B------:R-:W-:Y:S01]  /*1d60*/  UIADD3 UR5, UP0, UPT, UR5, UR15, URZ ;  /* 0x0000000f05057290 */ /* 0x000fe2000ff1e0ff */
[----:B------:R-:W-:-:S03]  /*1d70*/  VIADD R11, R11, 0x210 ;  /* 0x000002100b0b7836 */ /* 0x000fc60000000000 */
[----:B------:R-:W-:Y:S01]  /*1d80*/  IMAD.X R29, RZ, RZ, R29, P0 ;  /* 0x000000ffff1d7224 */ /* 0x000fe200000e061d */
[----:B------:R-:W-:Y:S01]  /*1d90*/  UIADD3.X UR6, UPT, UPT, UR6, UR18, URZ, UP0, !UPT ;  /* 0x0000001206067290 */ /* 0x000fe200087fe4ff */
[----:B------:R-:W-:Y:S11]  /*1da0*/  BRA.U UP1, `(.L_x_142) ;  /* 0xfffffff501a87547 */ /* 0x000ff6000b83ffff */
[----:B------:R-:W-:Y:S05]  /*1db0*/  EXIT ;  /* 0x000000000000794d */ /* 0x000fea0003800000 */
.L_x_143:
        /* <DEDUP_REMOVED lines=12> */
.L_x_276:


//--------------------- .text._ZN18transformer_engine24fp8_block_scaling_recipe37fp8_block_scaling_partial_cast_kernelI6__half13__nv_fp8_e5m2Lb1EEEvPKT_PT0_PKfmmmmmm --------------------------
	.section	.text._ZN18transformer_engine24fp8_block_scaling_recipe37fp8_block_scaling_partial_cast_kernelI6__half13__nv_fp8_e5m2Lb1EEEvPKT_PT0_PKfmmmmmm,"ax",@progbits
	.align	128
        .global         _ZN18transformer_engine24fp8_block_scaling_recipe37fp8_block_scaling_partial_cast_kernelI6__half13__nv_fp8_e5m2Lb1EEEvPKT_PT0_PKfmmmmmm
        .type           _ZN18transformer_engine24fp8_block_scaling_recipe37fp8_block_scaling_partial_cast_kernelI6__half13__nv_fp8_e5m2Lb1EEEvPKT_PT0_PKfmmmmmm,@function
        .size           _ZN18transformer_engine24fp8_block_scaling_recipe37fp8_block_scaling_partial_cast_kernelI6__half13__nv_fp8_e5m2Lb1EEEvPKT_PT0_PKfmmmmmm,(.L_x_277 - _ZN18transformer_engine24fp8_block_scaling_recipe37fp8_block_scaling_partial_cast_kernelI6__half13__nv_fp8_e5m2Lb1EEEvPKT_PT0_PKfmmmmmm)
        .other          _ZN18transformer_engine24fp8_block_scaling_recipe37fp8_block_scaling_partial_cast_kernelI6__half13__nv_fp8_e5m2Lb1EEEvPKT_PT0_PKfmmmmmm,@"STO_CUDA_ENTRY STV_DEFAULT"
_ZN18transformer_engine24fp8_block_scaling_recipe37fp8_block_scaling_partial_cast_kernelI6__half13__nv_fp8_e5m2Lb1EEEvPKT_PT0_PKfmmmmmm:
.text._ZN18transformer_engine24fp8_block_scaling_recipe37fp8_block_scaling_partial_cast_kernelI6__half13__nv_fp8_e5m2Lb1EEEvPKT_PT0_PKfmmmmmm:
        /* <DEDUP_REMOVED lines=65> */
.L_x_144:
        /* <DEDUP_REMOVED lines=161> */
[----:B------:R-:W-:Y:S01]  /*0e20*/  @P3 F2FP.SATFINITE.E5M2.F32.PACK_AB_MERGE_C R29, RZ, R29, RZ ;  /* 0x0000001dff1d323e */ /* 0x000fe200048060ff */
[----:B------:R-:W-:-:S03]  /*0e30*/  @P5 HADD2.F32 R5, -RZ, R12.H0_H0 ;  /* 0x2000000cff055230 */ /* 0x000fc60000004100 */
[C---:B------:R-:W-:Y:S01]  /*0e40*/  @P6 FMUL R3, R0.reuse, R3 ;  /* 0x0000000300036220 */ /* 0x040fe20000400000 */
[----:B------:R-:W-:Y:S02]  /*0e50*/  @P0 F2FP.SATFINITE.E5M2.F32.PACK_AB_MERGE_C R9, RZ, R9, RZ ;  /* 0x00000009ff09023e */ /* 0x000fe400048060ff */
[----:B------:R-:W-:Y:S01]  /*0e60*/  @P1 F2FP.SATFINITE.E5M2.F32.PACK_AB_MERGE_C R11, RZ, R11, RZ ;  /* 0x0000000bff0b123e */ /* 0x000fe200048060ff */
[----:B------:R-:W-:Y:S01]  /*0e70*/  @P5 FMUL R5, R0, R5 ;  /* 0x0000000500055220 */ /* 0x000fe20000400000 */
[----:B------:R-:W-:Y:S01]  /*0e80*/  @P2 F2FP.SATFINITE.E5M2.F32.PACK_AB_MERGE_C R31, RZ, R31, RZ ;  /* 0x0000001fff1f223e */ /* 0x000fe200048060ff */
[----:B------:R-:W-:Y:S01]  /*0e90*/  @P3 STS.U8 [R18+-0x44], R29 ;  /* 0xffffbc1d12003388 */ /* 0x000fe20000000000 */
[----:B------:R-:W-:Y:S02]  /*0ea0*/  @P6 F2FP.SATFINITE.E5M2.F32.PACK_AB_MERGE_C R3, RZ, R3, RZ ;  /* 0x00000003ff03623e */ /* 0x000fe400048060ff */
[----:B------:R-:W-:Y:S01]  /*0eb0*/  @P5 F2FP.SATFINITE.E5M2.F32.PACK_AB_MERGE_C R5, RZ, R5, RZ ;  /* 0x00000005ff05523e */ /* 0x000fe200048060ff */
        /* <DEDUP_REMOVED lines=72> */
.L_x_146:
[----:B------:R-:W-:Y:S05]  /*1340*/  BSYNC.RECONVERGENT B0 ;  /* 0x0000000000007941 */ /* 0x000fea0003800200 */
.L_x_145:
        /* <DEDUP_REMOVED lines=17> */
.L_x_148:
[----:B------:R-:W-:Y:S05]  /*1460*/  BSYNC.RECONVERGENT B0 ;  /* 0x0000000000007941 */ /* 0x000fea0003800200 */
.L_x_147:
        /* <DEDUP_REMOVED lines=38> */
.L_x_150:
[----:B------:R-:W-:Y:S05]  /*16d0*/  BSYNC.RECONVERGENT B0 ;  /* 0x0000000000007941 */ /* 0x000fea0003800200 */
.L_x_149:
        /* <DEDUP_REMOVED lines=17> */
.L_x_152:
[----:B------:R-:W-:Y:S05]  /*17f0*/  BSYNC.RECONVERGENT B0 ;  /* 0x0000000000007941 */ /* 0x000fea0003800200 */
.L_x_151:
        /* <DEDUP_REMOVED lines=17> */
.L_x_154:
[----:B------:R-:W-:Y:S05]  /*1910*/  BSYNC.RECONVERGENT B0 ;  /* 0x0000000000007941 */ /* 0x000fea0003800200 */
.L_x_153:
        /* <DEDUP_REMOVED lines=17> */
.L_x_156:
[----:B------:R-:W-:Y:S05]  /*1a30*/  BSYNC.RECONVERGENT B0 ;  /* 0x0000000000007941 */ /* 0x000fea0003800200 */
.L_x_155:
        /* <DEDUP_REMOVED lines=17> */
.L_x_158:
[----:B------:R-:W-:Y:S05]  /*1b50*/  BSYNC.RECONVERGENT B0 ;  /* 0x0000000000007941 */ /* 0x000fea0003800200 */
.L_x_157:
        /* <DEDUP_REMOVED lines=17> */
.L_x_160:
[----:B------:R-:W-:Y:S05]  /*1c70*/  BSYNC.RECONVERGENT B0 ;  /* 0x0000000000007941 */ /* 0x000fea0003800200 */
.L_x_159:
        /* <DEDUP_REMOVED lines=17> */
.L_x_162:
[----:B------:R-:W-:Y:S05]  /*1d90*/  BSYNC.RECONVERGENT B0 ;  /* 0x0000000000007941 */ /* 0x000fea0003800200 */
.L_x_161:
        /* <DEDUP_REMOVED lines=36> */
.L_x_164:
[----:B------:R-:W-:Y:S05]  /*1fe0*/  BSYNC.RECONVERGENT B0 ;  /* 0x0000000000007941 */ /* 0x000fea0003800200 */
.L_x_163:
        /* <DEDUP_REMOVED lines=17> */
.L_x_166:
[----:B------:R-:W-:Y:S05]  /*2100*/  BSYNC.RECONVERGENT B0 ;  /* 0x0000000000007941 */ /* 0x000fea0003800200 */
.L_x_165:
        /* <DEDUP_REMOVED lines=17> */
.L_x_168:
[----:B------:R-:W-:Y:S05]  /*2220*/  BSYNC.RECONVERGENT B0 ;  /* 0x0000000000007941 */ /* 0x000fea0003800200 */
.L_x_167:
        /* <DEDUP_REMOVED lines=17> */
.L_x_170:
[----:B------:R-:W-:Y:S05]  /*2340*/  BSYNC.RECONVERGENT B0 ;  /* 0x0000000000007941 */ /* 0x000fea0003800200 */
.L_x_169:
        /* <DEDUP_REMOVED lines=17> */
.L_x_172:
[----:B------:R-:W-:Y:S05]  /*2460*/  BSYNC.RECONVERGENT B0 ;  /* 0x0000000000007941 */ /* 0x000fea0003800200 */
.L_x_171:
        /* <DEDUP_REMOVED lines=17> */
.L_x_174:
[----:B------:R-:W-:Y:S05]  /*2580*/  BSYNC.RECONVERGENT B0 ;  /* 0x0000000000007941 */ /* 0x000fea0003800200 */
.L_x_173:
        /* <DEDUP_REMOVED lines=15> */
.L_x_175:
        /* <DEDUP_REMOVED lines=16> */
.L_x_277:


//--------------------- .text._ZN18transformer_engine24fp8_block_scaling_recipe37fp8_block_scaling_partial_cast_kernelIf13__nv_fp8_e4m3Lb0EEEvPKT_PT0_PKfmmmmmm --------------------------
	.section	.text._ZN18transformer_engine24fp8_block_scaling_recipe37fp8_block_scaling_partial_cast_kernelIf13__nv_fp8_e4m3Lb0EEEvPKT_PT0_PKfmmmmmm,"ax",@progbits
	.align	128
        .global         _ZN18transformer_engine24fp8_block_scaling_recipe37fp8_block_scaling_partial_cast_kernelIf13__nv_fp8_e4m3Lb0EEEvPKT_PT0_PKfmmmmmm
        .type           _ZN18transformer_engine24fp8_block_scaling_recipe37fp8_block_scaling_partial_cast_kernelIf13__nv_fp8_e4m3Lb0EEEvPKT_PT0_PKfmmmmmm,@function
        .size           _ZN18transformer_engine24fp8_block_scaling_recipe37fp8_block_scaling_partial_cast_kernelIf13__nv_fp8_e4m3Lb0EEEvPKT_PT0_PKfmmmmmm,(.L_x_278 - _ZN18transformer_engine24fp8_block_scaling_recipe37fp8_block_scaling_partial_cast_kernelIf13__nv_fp8_e4m3Lb0EEEvPKT_PT0_PKfmmmmmm)
        .other          _ZN18transformer_engine24fp8_block_scaling_recipe37fp8_block_scaling_partial_cast_kernelIf13__nv_fp8_e4m3Lb0EEEvPKT_PT0_PKfmmmmmm,@"STO_CUDA_ENTRY STV_DEFAULT"
_ZN18transformer_engine24fp8_block_scaling_recipe37fp8_block_scaling_partial_cast_kernelIf13__nv_fp8_e4m3Lb0EEEvPKT_PT0_PKfmmmmmm:
.text._ZN18transformer_engine24fp8_block_scaling_recipe37fp8_block_scaling_partial_cast_kernelIf13__nv_fp8_e4m3Lb0EEEvPKT_PT0_PKfmmmmmm:
[----:B------:R-:W-:Y:S08]  /*0000*/  LDC R1, c[0x0][0x37c] ;  /* 0x0000df00ff017b82 */ /* 0x000ff00000000800 */
[----:B------:R-:W0:Y:S01]  /*0010*/  S2UR UR16, SR_CTAID.Y ;  /* 0x00000000001079c3 */ /* 0x000e220000002600 */
[----:B------:R-:W0:Y:S01]  /*0020*/  LDCU.128 UR12, c[0x0][0x390] ;  /* 0x00007200ff0c77ac */ /* 0x000e220008000c00 */
[----:B------:R-:W1:Y:S01]  /*0030*/  S2R R7, SR_TID.X ;  /* 0x0000000000077919 */ /* 0x000e620000002100 */
[----:B------:R-:W2:Y:S05]  /*0040*/  LDCU.64 UR8, c[0x0][0x3a0] ;  /* 0x00007400ff0877ac */ /* 0x000eaa0008000a00 */
[----:B------:R-:W2:Y:S01]  /*0050*/  S2UR UR6, SR_CTAID.X ;  /* 0x00000000000679c3 */ /* 0x000ea20000002500 */
[----:B------:R-:W3:Y:S01]  /*0060*/  S2R R5, SR_CgaCtaId ;  /* 0x0000000000057919 */ /* 0x000ee20000008800 */
[----:B------:R-:W4:Y:S01]  /*0070*/  LDCU.128 UR20, c[0x0][0x3b0] ;  /* 0x00007600ff1477ac */ /* 0x000f220008000c00 */
[----:B------:R-:W4:Y:S01]  /*0080*/  LDCU.64 UR10, c[0x0][0x358] ;  /* 0x00006b00ff0a77ac */ /* 0x000f220008000a00 */
[----:B------:R-:W-:Y:S01]  /*0090*/  IMAD.MOV.U32 R21, RZ, RZ, 0x1 ;  /* 0x00000001ff157424 */ /* 0x000fe200078e00ff */
[----:B------:R-:W1:Y:S01]  /*00a0*/  LDCU.64 UR24, c[0x0][0x3b0] ;  /* 0x00007600ff1877ac */ /* 0x000e620008000a00 */
[----:B------:R-:W1:Y:S01]  /*00b0*/  LDCU.64 UR18, c[0x0][0x3b8] ;  /* 0x00007700ff1277ac */ /* 0x000e620008000a00 */
[----:B0-----:R-:W-:-:S04]  /*00c0*/  UIMAD.WIDE.U32 UR4, UR16, UR14, URZ ;  /* 0x0000000e100472a5 */ /* 0x001fc8000f8e00ff */
[----:B------:R-:W-:Y:S02]  /*00d0*/  UIMAD UR5, UR16, UR15, UR5 ;  /* 0x0000000f100572a4 */ /* 0x000fe4000f8e0205 */
[----:B------:R-:W-:Y:S01]  /*00e0*/  IMAD.U32 R9, RZ, RZ, UR16 ;  /* 0x00000010ff097e24 */ /* 0x000fe2000f8e00ff */
[----:B------:R-:W0:Y:S01]  /*00f0*/  LDCU.64 UR14, c[0x0][0x3a8] ;  /* 0x00007500ff0e77ac */ /* 0x000e220008000a00 */
[----:B--2---:R-:W-:-:S04]  /*0100*/  UIMAD.WIDE.U32 UR4, UR6, UR8, UR4 ;  /* 0x00000008060472a5 */ /* 0x004fc8000f8e0004 */
[----:B------:R-:W-:Y:S02]  /*0110*/  UIMAD UR7, UR6, UR9, UR5 ;  /* 0x00000009060772a4 */ /* 0x000fe4000f8e0205 */
[----:B------:R-:W-:Y:S01]  /*0120*/  ULEA UR5, UP0, UR4, UR12, 0x2 ;  /* 0x0000000c04057291 */ /* 0x000fe2000f8010ff */
[--C-:B-1----:R-:W-:Y:S01]  /*0130*/  SHF.R.U32.HI R0, RZ, 0x1, R7.reuse ;  /* 0x00000001ff007819 */ /* 0x102fe20000011607 */
[----:B------:R-:W1:Y:S02]  /*0140*/  LDCU.64 UR8, c[0x0][0x3c0] ;  /* 0x00007800ff0877ac */ /* 0x000e640008000a00 */
[----:B------:R-:W-:Y:S01]  /*0150*/  ULEA.HI.X UR4, UR4, UR13, UR7, 0x2, UP0 ;  /* 0x0000000d04047291 */ /* 0x000fe200080f1407 */
[----:B------:R-:W-:Y:S01]  /*0160*/  LOP3.LUT R0, R0, 0x70, RZ, 0xc0, !PT ;  /* 0x0000007000007812 */ /* 0x000fe200078ec0ff */
[----:B------:R-:W-:Y:S01]  /*0170*/  IMAD.U32 R2, RZ, RZ, UR5 ;  /* 0x00000005ff027e24 */ /* 0x000fe2000f8e00ff */
[----:B------:R-:W-:Y:S01]  /*0180*/  SHF.R.U32.HI R4, RZ, 0x5, R7 ;  /* 0x00000005ff047819 */ /* 0x000fe20000011607 */
[----:B------:R-:W-:Y:S01]  /*0190*/  IMAD.MOV.U32 R29, RZ, RZ, RZ ;  /* 0x000000ffff1d7224 */ /* 0x000fe200078e00ff */
[----:B------:R-:W2:Y:S01]  /*01a0*/  LDCU.64 UR12, c[0x0][0x380] ;  /* 0x00007000ff0c77ac */ /* 0x000ea20008000a00 */
[----:B------:R-:W-:Y:S01]  /*01b0*/  IMAD.U32 R3, RZ, RZ, UR4 ;  /* 0x00000004ff037e24 */ /* 0x000fe2000f8e00ff */
[----:B------:R-:W-:Y:S01]  /*01c0*/  USHF.L.U32 UR4, UR6, 0x7, URZ ;  /* 0x0000000706047899 */ /* 0x000fe200080006ff */
[----:B------:R-:W-:-:S03]  /*01d0*/  IMAD R28, R9, 0x80, R0 ;  /* 0x00000080091c7824 */ /* 0x000fc600078e0200 */
[----:B----4-:R4:W5:Y:S01]  /*01e0*/  LDG.E R17, desc[UR10][R2.64] ;  /* 0x0000000a02117981 */ /* 0x010962000c1e1900 */
[----:B------:R-:W-:Y:S01]  /*01f0*/  IMAD R4, R4, 0x840, RZ ;  /* 0x0000084004047824 */ /* 0x000fe200078e02ff */
[----:B------:R-:W-:Y:S01]  /*0200*/  UMOV UR6, 0x84 ;  /* 0x0000008400067882 */ /* 0x000fe20000000000 */
[----:B------:R-:W-:Y:S01]  /*0210*/  IMAD.WIDE.U32 R18, R28, UR20, RZ ;  /* 0x000000141c127c25 */ /* 0x000fe2000f8e00ff */
[----:B-1----:R-:W-:Y:S02]  /*0220*/  UIADD3 UR5, UP0, UPT, UR8, UR22, URZ ;  /* 0x0000001608057290 */ /* 0x002fe4000ff1e0ff */
[----:B------:R-:W-:Y:S01]  /*0230*/  LOP3.LUT R4, R4, 0x1f, R7, 0xf8, !PT ;  /* 0x0000001f04047812 */ /* 0x000fe200078ef807 */
[----:B------:R-:W-:Y:S01]  /*0240*/  IMAD.U32 R0, RZ, RZ, UR4 ;  /* 0x00000004ff007e24 */ /* 0x000fe2000f8e00ff */
[----:B------:R-:W-:Y:S01]  /*0250*/  IADD3 R15, P1, PT, R18, UR20, RZ ;  /* 0x00000014120f7c10 */ /* 0x000fe2000ff3e0ff */
[----:B------:R-:W-:Y:S01]  /*0260*/  IMAD R16, R28, UR21, R19 ;  /* 0x000000151c107c24 */ /* 0x000fe2000f8e0213 */
[----:B----4-:R-:W-:Y:S01]  /*0270*/  MOV R2, 0x400 ;  /* 0x0000040000027802 */ /* 0x010fe20000000f00 */
[----:B------:R-:W-:Y:S01]  /*0280*/  IMAD.MOV.U32 R30, RZ, RZ, RZ ;  /* 0x000000ffff1e7224 */ /* 0x000fe200078e00ff */
[----:B------:R-:W-:Y:S01]  /*0290*/  LOP3.LUT R0, R0, 0x1f, R7, 0xf8, !PT ;  /* 0x0000001f00007812 */ /* 0x000fe200078ef807 */
[----:B------:R-:W-:Y:S01]  /*02a0*/  IMAD.MOV.U32 R19, RZ, RZ, R15 ;  /* 0x000000ffff137224 */ /* 0x000fe200078e000f */
[----:B------:R-:W-:Y:S01]  /*02b0*/  IADD3.X R14, PT, PT, R16, UR21, RZ, P1, !PT ;  /* 0x00000015100e7c10 */ /* 0x000fe20008ffe4ff */
[----:B------:R-:W-:Y:S01]  /*02c0*/  IMAD.MOV.U32 R24, RZ, RZ, R16 ;  /* 0x000000ffff187224 */ /* 0x000fe200078e0010 */
[--C-:B------:R-:W-:Y:S01]  /*02d0*/  IADD3 R23, P2, P3, R18, -UR22, R0.reuse ;  /* 0x8000001612177c10 */ /* 0x100fe2000fb5e000 */
[----:B------:R-:W-:Y:S01]  /*02e0*/  UIADD3.X UR7, UPT, UPT, UR9, UR23, URZ, UP0, !UPT ;  /* 0x0000001709077290 */ /* 0x000fe200087fe4ff */
[----:B------:R-:W-:Y:S01]  /*02f0*/  IADD3 R27, P4, P5, R15, -UR22, R0 ;  /* 0x800000160f1b7c10 */ /* 0x000fe2000fd9e000 */
[----:B------:R-:W-:Y:S01]  /*0300*/  IMAD.MOV.U32 R25, RZ, RZ, R14 ;  /* 0x000000ffff197224 */ /* 0x000fe200078e000e */
[----:B------:R-:W-:Y:S01]  /*0310*/  ISETP.GE.U32.AND P0, PT, R0, UR20, PT ;  /* 0x0000001400007c0c */ /* 0x000fe2000bf06070 */
[----:B------:R-:W-:Y:S01]  /*0320*/  IMAD.MOV.U32 R0, RZ, RZ, R28 ;  /* 0x000000ffff007224 */ /* 0x000fe200078e001c */
[----:B------:R-:W-:Y:S01]  /*0330*/  IADD3.X R22, PT, PT, R16, ~UR23, RZ, P2, P3 ;  /* 0x8000001710167c10 */ /* 0x000fe200097e64ff */
[----:B------:R-:W-:Y:S01]  /*0340*/  USHF.L.U64.HI UR9, UR20, 0x1, UR21 ;  /* 0x0000000114097899 */ /* 0x000fe20008010215 */
[----:B------:R-:W-:Y:S01]  /*0350*/  IADD3.X R26, PT, PT, R14, ~UR23, RZ, P4, P5 ;  /* 0x800000170e1a7c10 */ /* 0x000fe2000a7ea4ff */
[----:B------:R-:W-:Y:S01]  /*0360*/  USHF.L.U64.HI UR8, UR20, 0x3, UR21 ;  /* 0x0000000314087899 */ /* 0x000fe20008010215 */
[----:B---3--:R-:W-:-:S02]  /*0370*/  LEA R3, R5, R2, 0x18 ;  /* 0x0000000205037211 */ /* 0x008fc400078ec0ff */
[----:B------:R-:W-:Y:S02]  /*0380*/  ISETP.GE.U32.AND.EX P0, PT, RZ, UR21, PT, P0 ;  /* 0x00000015ff007c0c */ /* 0x000fe4000bf06100 */
[C---:B------:R-:W-:Y:S01]  /*0390*/  SHF.L.U64.HI R22, R23.reuse, 0x2, R22 ;  /* 0x0000000217167819 */ /* 0x040fe20000010216 */
[----:B------:R-:W-:Y:S01]  /*03a0*/  IMAD.SHL.U32 R23, R23, 0x4, RZ ;  /* 0x0000000417177824 */ /* 0x000fe200078e00ff */
[C---:B------:R-:W-:Y:S01]  /*03b0*/  SHF.L.U64.HI R26, R27.reuse, 0x2, R26 ;  /* 0x000000021b1a7819 */ /* 0x040fe2000001021a */
[----:B------:R-:W-:Y:S01]  /*03c0*/  IMAD.SHL.U32 R27, R27, 0x4, RZ ;  /* 0x000000041b1b7824 */ /* 0x000fe200078e00ff */
[----:B------:R-:W-:Y:S02]  /*03d0*/  IADD3 R20, PT, PT, R4, 0x84, R3 ;  /* 0x0000008404147810 */ /* 0x000fe40007ffe003 */
[----:B0-2---:R-:W-:-:S07]  /*03e0*/  P2R R31, PR, RZ, 0x1 ;  /* 0x00000001ff1f7803 */ /* 0x005fce0000000000 */
.L_x_176:
[----:B------:R-:W0:Y:S01]  /*03f0*/  S2R R2, SR_TID.X ;  /* 0x0000000000027919 */ /* 0x000e220000002100 */
[----:B------:R-:W-:Y:S01]  /*0400*/  IMAD.U32 R3, RZ, RZ, UR4 ;  /* 0x00000004ff037e24 */ /* 0x000fe2000f8e00ff */
[----:B------:R-:W-:Y:S01]  /*0410*/  ISETP.LT.U32.AND P5, PT, R28, UR14, PT ;  /* 0x0000000e1c007c0c */ /* 0x000fe2000bfa1070 */
[----:B------:R-:W-:-:S03]  /*0420*/  IMAD.U32 R5, RZ, RZ, UR4 ;  /* 0x00000004ff057e24 */ /* 0x000fc6000f8e00ff */
[----:B0-----:R-:W-:Y:S02]  /*0430*/  LOP3.LUT R4, R3, 0x1f, R2, 0xf8, !PT ;  /* 0x0000001f03047812 */ /* 0x001fe400078ef802 */
[----:B------:R-:W-:Y:S02]  /*0440*/  LOP3.LUT R6, R2, 0x1f, RZ, 0xc0, !PT ;  /* 0x0000001f02067812 */ /* 0x000fe400078ec0ff */
[-C--:B------:R-:W-:Y:S02]  /*0450*/  IADD3 R3, P2, PT, R4, R18.reuse, RZ ;  /* 0x0000001204037210 */ /* 0x080fe40007f5e0ff */
[----:B------:R-:W-:Y:S02]  /*0460*/  IADD3 R2, PT, PT, R5, 0x20, R6 ;  /* 0x0000002005027810 */ /* 0x000fe40007ffe006 */
[C---:B------:R-:W-:Y:S01]  /*0470*/  ISETP.GE.U32.AND P1, PT, R3.reuse, UR5, PT ;  /* 0x0000000503007c0c */ /* 0x040fe2000bf26070 */
[----:B------:R-:W-:Y:S01]  /*0480*/  IMAD.X R9, RZ, RZ, R24, P2 ;  /* 0x000000ffff097224 */ /* 0x000fe200010e0618 */
[----:B------:R-:W-:Y:S01]  /*0490*/  ISETP.GE.U32.AND P0, PT, R3, UR18, PT ;  /* 0x0000001203007c0c */ /* 0x000fe2000bf06070 */
[----:B------:R-:W-:Y:S01]  /*04a0*/  IMAD.U32 R3, RZ, RZ, UR4 ;  /* 0x00000004ff037e24 */ /* 0x000fe2000f8e00ff */
[----:B------:R-:W-:-:S02]  /*04b0*/  IADD3 R5, P4, PT, R2, R18, RZ ;  /* 0x0000001202057210 */ /* 0x000fc40007f9e0ff */
[----:B------:R-:W-:Y:S02]  /*04c0*/  ISETP.GE.U32.AND.EX P1, PT, R9, UR7, PT, P1 ;  /* 0x0000000709007c0c */ /* 0x000fe4000bf26110 */
[----:B------:R-:W-:Y:S01]  /*04d0*/  IADD3 R6, PT, PT, R3, 0x40, R6 ;  /* 0x0000004003067810 */ /* 0x000fe20007ffe006 */
[----:B------:R-:W-:Y:S01]  /*04e0*/  IMAD.X R8, RZ, RZ, R24, P4 ;  /* 0x000000ffff087224 */ /* 0x000fe200020e0618 */
[C---:B------:R-:W-:Y:S02]  /*04f0*/  ISETP.GE.U32.AND P3, PT, R5.reuse, UR5, PT ;  /* 0x0000000505007c0c */ /* 0x040fe4000bf66070 */
[----:B------:R-:W-:Y:S02]  /*0500*/  IADD3 R7, P2, PT, R6, R18, RZ ;  /* 0x0000001206077210 */ /* 0x000fe40007f5e0ff */
[----:B------:R-:W-:Y:S02]  /*0510*/  ISETP.GE.U32.AND P6, PT, R5, UR18, PT ;  /* 0x0000001205007c0c */ /* 0x000fe4000bfc6070 */
[----:B------:R-:W-:-:S02]  /*0520*/  ISETP.GE.U32.AND.EX P3, PT, R8, UR7, PT, P3 ;  /* 0x0000000708007c0c */ /* 0x000fc4000bf66130 */
[----:B------:R-:W-:Y:S01]  /*0530*/  ISETP.GE.U32.AND.EX P0, PT, R9, UR19, !P1, P0 ;  /* 0x0000001309007c0c */ /* 0x000fe2000cf06100 */
[----:B------:R-:W-:Y:S01]  /*0540*/  IMAD.X R9, RZ, RZ, R24, P2 ;  /* 0x000000ffff097224 */ /* 0x000fe200010e0618 */
[----:B------:R-:W-:Y:S02]  /*0550*/  ISETP.GE.U32.AND.EX P6, PT, R8, UR19, !P3, P6 ;  /* 0x0000001308007c0c */ /* 0x000fe4000dfc6160 */
[----:B------:R-:W-:Y:S02]  /*0560*/  LOP3.LUT R3, R4, 0x60, RZ, 0xfc, !PT ;  /* 0x0000006004037812 */ /* 0x000fe400078efcff */
[----:B------:R-:W-:Y:S02]  /*0570*/  ISETP.GE.U32.AND P3, PT, R7, UR5, PT ;  /* 0x0000000507007c0c */ /* 0x000fe4000bf66070 */
[----:B------:R-:W-:Y:S02]  /*0580*/  IADD3 R5, P4, PT, R3, R18, RZ ;  /* 0x0000001203057210 */ /* 0x000fe40007f9e0ff */
[----:B------:R-:W-:-:S02]  /*0590*/  ISETP.GE.U32.AND P2, PT, R7, UR18, PT ;  /* 0x0000001207007c0c */ /* 0x000fc4000bf46070 */
[----:B------:R-:W-:Y:S01]  /*05a0*/  ISETP.GE.U32.AND.EX P3, PT, R9, UR7, PT, P3 ;  /* 0x0000000709007c0c */ /* 0x000fe2000bf66130 */
[----:B------:R-:W-:Y:S01]  /*05b0*/  IMAD.X R7, RZ, RZ, R24, P4 ;  /* 0x000000ffff077224 */ /* 0x000fe200020e0618 */
[----:B------:R-:W-:Y:S02]  /*05c0*/  ISETP.GE.U32.AND P1, PT, R5, UR5, PT ;  /* 0x0000000505007c0c */ /* 0x000fe4000bf26070 */
[----:B------:R-:W-:Y:S02]  /*05d0*/  ISETP.GE.U32.AND.EX P2, PT, R9, UR19, !P3, P2 ;  /* 0x0000001309007c0c */ /* 0x000fe4000df46120 */
[----:B------:R-:W-:Y:S02]  /*05e0*/  ISETP.GE.U32.AND P3, PT, R5, UR18, PT ;  /* 0x0000001205007c0c */ /* 0x000fe4000bf66070 */
[----:B------:R-:W-:Y:S02]  /*05f0*/  P2R R12, PR, RZ, 0x4 ;  /* 0x00000004ff0c7803 */ /* 0x000fe40000000000 */
[----:B------:R-:W-:-:S02]  /*0600*/  IADD3 R4, P2, PT, R4, R19, RZ ;  /* 0x0000001304047210 */ /* 0x000fc40007f5e0ff */
[C---:B------:R-:W-:Y:S02]  /*0610*/  ISETP.GE.U32.AND.EX P1, PT, R7.reuse, UR7, PT, P1 ;  /* 0x0000000707007c0c */ /* 0x040fe4000bf26110 */
[----:B------:R-:W-:Y:S01]  /*0620*/  P2R R8, PR, RZ, 0x40 ;  /* 0x00000040ff087803 */ /* 0x000fe20000000000 */
[----:B------:R-:W-:Y:S01]  /*0630*/  IMAD.X R5, RZ, RZ, R25, P2 ;  /* 0x000000ffff057224 */ /* 0x000fe200010e0619 */
[----:B------:R-:W-:Y:S02]  /*0640*/  ISETP.GE.U32.AND.EX P3, PT, R7, UR19, !P1, P3 ;  /* 0x0000001307007c0c */ /* 0x000fe4000cf66130 */
[C---:B------:R-:W-:Y:S02]  /*0650*/  ISETP.GE.U32.AND P1, PT, R4.reuse, UR5, PT ;  /* 0x0000000504007c0c */ /* 0x040fe4000bf26070 */
[----:B------:R-:W-:Y:S02]  /*0660*/  P2R R9, PR, RZ, 0x8 ;  /* 0x00000008ff097803 */ /* 0x000fe40000000000 */
[----:B------:R-:W-:-:S02]  /*0670*/  ISETP.GE.U32.AND P3, PT, R4, UR18, PT ;  /* 0x0000001204007c0c */ /* 0x000fc4000bf66070 */
[----:B------:R-:W-:Y:S02]  /*0680*/  ISETP.GE.U32.AND.EX P1, PT, R5, UR7, PT, P1 ;  /* 0x0000000705007c0c */ /* 0x000fe4000bf26110 */
[----:B------:R-:W-:Y:S02]  /*0690*/  ISETP.NE.AND P6, PT, R31, RZ, PT ;  /* 0x000000ff1f00720c */ /* 0x000fe40003fc5270 */
[----:B------:R-:W-:Y:S02]  /*06a0*/  ISETP.GE.U32.AND.EX P3, PT, R5, UR19, !P1, P3 ;  /* 0x0000001305007c0c */ /* 0x000fe4000cf66130 */
[C---:B------:R-:W-:Y:S02]  /*06b0*/  IADD3 R4, P1, PT, R2.reuse, R19, RZ ;  /* 0x0000001302047210 */ /* 0x040fe40007f3e0ff */
[----:B------:R-:W-:Y:S02]  /*06c0*/  ISETP.GE.U32.AND P4, PT, R2, UR24, PT ;  /* 0x0000001802007c0c */ /* 0x000fe4000bf86070 */
[C---:B------:R-:W-:Y:S01]  /*06d0*/  ISETP.GE.U32.AND P2, PT, R4.reuse, UR18, PT ;  /* 0x0000001204007c0c */ /* 0x040fe2000bf46070 */
[----:B------:R-:W-:Y:S01]  /*06e0*/  IMAD.X R5, RZ, RZ, R25, P1 ;  /* 0x000000ffff057224 */ /* 0x000fe200008e0619 */
[----:B------:R-:W-:-:S02]  /*06f0*/  ISETP.GE.U32.AND P1, PT, R4, UR5, PT ;  /* 0x0000000504007c0c */ /* 0x000fc4000bf26070 */
[----:B------:R-:W-:Y:S02]  /*0700*/  ISETP.GE.U32.AND.EX P4, PT, RZ, UR25, PT, P4 ;  /* 0x00000019ff007c0c */ /* 0x000fe4000bf86140 */
[C---:B------:R-:W-:Y:S02]  /*0710*/  ISETP.GE.U32.AND.EX P1, PT, R5.reuse, UR7, PT, P1 ;  /* 0x0000000705007c0c */ /* 0x040fe4000bf26110 */
[----:B------:R-:W-:Y:S02]  /*0720*/  P2R R33, PR, RZ, 0x8 ;  /* 0x00000008ff217803 */ /* 0x000fe40000000000 */
[----:B------:R-:W-:Y:S02]  /*0730*/  ISETP.GE.U32.AND.EX P2, PT, R5, UR19, !P1, P2 ;  /* 0x0000001305007c0c */ /* 0x000fe4000cf46120 */
[----:B------:R-:W-:Y:S02]  /*0740*/  IADD3 R4, P1, PT, R6, R19, RZ ;  /* 0x0000001306047210 */ /* 0x000fe40007f3e0ff */
[----:B------:R-:W-:-:S02]  /*0750*/  P2R R32, PR, RZ, 0x4 ;  /* 0x00000004ff207803 */ /* 0x000fc40000000000 */
[C---:B------:R-:W-:Y:S01]  /*0760*/  ISETP.GE.U32.AND P2, PT, R4.reuse, UR18, PT ;  /* 0x0000001204007c0c */ /* 0x040fe2000bf46070 */
[----:B------:R-:W-:Y:S01]  /*0770*/  IMAD.X R5, RZ, RZ, R25, P1 ;  /* 0x000000ffff057224 */ /* 0x000fe200008e0619 */
[----:B------:R-:W-:-:S04]  /*0780*/  ISETP.GE.U32.AND P1, PT, R4, UR5, PT ;  /* 0x0000000504007c0c */ /* 0x000fc8000bf26070 */
[----:B------:R-:W-:-:S04]  /*0790*/  ISETP.GE.U32.AND.EX P1, PT, R5, UR7, PT, P1 ;  /* 0x0000000705007c0c */ /* 0x000fc8000bf26110 */
[----:B------:R-:W-:Y:S02]  /*07a0*/  ISETP.GE.U32.AND.EX P2, PT, R5, UR19, !P1, P2 ;  /* 0x0000001305007c0c */ /* 0x000fe4000cf46120 */
[----:B------:R-:W-:Y:S02]  /*07b0*/  IADD3 R4, P1, PT, R3, R19, RZ ;  /* 0x0000001303047210 */ /* 0x000fe40007f3e0ff */
[----:B------:R-:W-:Y:S02]  /*07c0*/  P2R R11, PR, RZ, 0x4 ;  /* 0x00000004ff0b7803 */ /* 0x000fe40000000000 */
[----:B------:R-:W-:Y:S01]  /*07d0*/  ISETP.GE.U32.AND P2, PT, R4, UR18, PT ;  /* 0x0000001204007c0c */ /* 0x000fe2000bf46070 */
[----:B------:R-:W-:Y:S01]  /*07e0*/  IMAD.X R5, RZ, RZ, R25, P1 ;  /* 0x000000ffff057224 */ /* 0x000fe200008e0619 */
[----:B------:R-:W-:-:S04]  /*07f0*/  ISETP.LT.U32.AND.EX P1, PT, R30, UR15, !P6, P5 ;  /* 0x0000000f1e007c0c */ /* 0x000fc8000f721150 */
[----:B------:R-:W-:Y:S02]  /*0800*/  PLOP3.LUT P0, PT, P1, P0, PT, 0x80, 0x8 ;  /* 0x000000000008781c */ /* 0x000fe40000f01070 */
[----:B------:R-:W-:Y:S02]  /*0810*/  ISETP.GE.U32.AND P1, PT, R4, UR5, PT ;  /* 0x0000000504007c0c */ /* 0x000fe4000bf26070 */
[----:B------:R-:W-:Y:S02]  /*0820*/  P2R R10, PR, RZ, 0x1 ;  /* 0x00000001ff0a7803 */ /* 0x000fe40000000000 */
[----:B------:R-:W-:-:S04]  /*0830*/  ISETP.GE.U32.AND.EX P1, PT, R5, UR7, PT, P1 ;  /* 0x0000000705007c0c */ /* 0x000fc8000bf26110 */
[----:B------:R-:W-:Y:S02]  /*0840*/  ISETP.GE.U32.AND.EX P2, PT, R5, UR19, !P1, P2 ;  /* 0x0000001305007c0c */ /* 0x000fe4000cf46120 */
[----:B------:R-:W-:Y:S02]  /*0850*/  IADD3 R34, P1, PT, R28, 0x1, RZ ;  /* 0x000000011c227810 */ /* 0x000fe40007f3e0ff */
[----:B------:R-:W-:Y:S02]  /*0860*/  P2R R7, PR, RZ, 0x4 ;  /* 0x00000004ff077803 */ /* 0x000fe40000000000 */
[----:B------:R-:W-:Y:S01]  /*0870*/  ISETP.GE.U32.AND P2, PT, R6, UR24, PT ;  /* 0x0000001806007c0c */ /* 0x000fe2000bf46070 */
[----:B------:R-:W-:Y:S01]  /*0880*/  IMAD.X R13, RZ, RZ, R30, P1 ;  /* 0x000000ffff0d7224 */ /* 0x000fe200008e061e */
[----:B------:R-:W-:Y:S02]  /*0890*/  @P0 IADD3 R4, P1, PT, R23, UR12, RZ ;  /* 0x0000000c17040c10 */ /* 0x000fe4000ff3e0ff */
[----:B------:R-:W-:-:S02]  /*08a0*/  ISETP.GE.U32.AND.EX P2, PT, RZ, UR25, PT, P2 ;  /* 0x00000019ff007c0c */ /* 0x000fc4000bf46120 */
[----:B------:R-:W-:Y:S02]  /*08b0*/  @P0 IADD3.X R5, PT, PT, R22, UR13, RZ, P1, !PT ;  /* 0x0000000d16050c10 */ /* 0x000fe40008ffe4ff */
[----:B------:R-:W-:Y:S02]  /*08c0*/  ISETP.GE.U32.AND P1, PT, R3, UR24, PT ;  /* 0x0000001803007c0c */ /* 0x000fe4000bf26070 */
[C---:B------:R-:W-:Y:S02]  /*08d0*/  ISETP.LT.U32.AND.EX P0, PT, R30.reuse, UR15, !P4, P5 ;  /* 0x0000000f1e007c0c */ /* 0x040fe4000e701150 */
[----:B------:R-:W-:Y:S02]  /*08e0*/  ISETP.GE.U32.AND.EX P1, PT, RZ, UR25, PT, P1 ;  /* 0x00000019ff007c0c */ /* 0x000fe4000bf26110 */
[C---:B------:R-:W-:Y:S02]  /*08f0*/  ISETP.LT.U32.AND.EX P3, PT, R30.reuse, UR15, !P2, P5 ;  /* 0x0000000f1e007c0c */ /* 0x040fe4000d761150 */
[----:B------:R-:W-:-:S02]  /*0900*/  ISETP.LT.U32.AND.EX P5, PT, R30, UR15, !P1, P5 ;  /* 0x0000000f1e007c0c */ /* 0x000fc4000cfa1150 */
[----:B------:R-:W-:Y:S02]  /*0910*/  P2R R2, PR, RZ, 0x8 ;  /* 0x00000008ff027803 */ /* 0x000fe40000000000 */
[----:B------:R-:W-:Y:S02]  /*0920*/  P2R R3, PR, RZ, 0x20 ;  /* 0x00000020ff037803 */ /* 0x000fe40000000000 */
[----:B------:R-:W-:Y:S02]  /*0930*/  ISETP.LT.U32.AND P5, PT, R34, UR14, PT ;  /* 0x0000000e22007c0c */ /* 0x000fe4000bfa1070 */
[----:B------:R-:W-:Y:S02]  /*0940*/  ISETP.NE.AND P3, PT, R33, RZ, PT ;  /* 0x000000ff2100720c */ /* 0x000fe40003f65270 */
[C---:B------:R-:W-:Y:S02]  /*0950*/  ISETP.LT.U32.AND.EX P4, PT, R13.reuse, UR15, !P4, P5 ;  /* 0x0000000f0d007c0c */ /* 0x040fe4000e781150 */
[----:B------:R-:W-:-:S02]  /*0960*/  ISETP.LT.U32.AND.EX P2, PT, R13, UR15, !P2, P5 ;  /* 0x0000000f0d007c0c */ /* 0x000fc4000d741150 */
[C---:B------:R-:W-:Y:S02]  /*0970*/  ISETP.LT.U32.AND.EX P1, PT, R13.reuse, UR15, !P1, P5 ;  /* 0x0000000f0d007c0c */ /* 0x040fe4000cf21150 */
[----:B------:R-:W-:Y:S02]  /*0980*/  ISETP.LT.U32.AND.EX P5, PT, R13, UR15, !P6, P5 ;  /* 0x0000000f0d007c0c */ /* 0x000fe4000f7a1150 */
[----:B------:R-:W-:Y:S02]  /*0990*/  ISETP.NE.AND P6, PT, R8, RZ, PT ;  /* 0x000000ff0800720c */ /* 0x000fe40003fc5270 */
[----:B------:R-:W-:Y:S02]  /*09a0*/  P2R R33, PR, RZ, 0x10 ;  /* 0x00000010ff217803 */ /* 0x000fe40000000000 */
[----:B------:R-:W-:Y:S02]  /*09b0*/  PLOP3.LUT P6, PT, P0, P6, PT, 0x80, 0x8 ;  /* 0x000000000008781c */ /* 0x000fe400007cd070 */
[----:B------:R-:W-:-:S02]  /*09c0*/  ISETP.NE.AND P0, PT, R10, RZ, PT ;  /* 0x000000ff0a00720c */ /* 0x000fc40003f05270 */
[----:B------:R-:W-:Y:S02]  /*09d0*/  ISETP.NE.AND P4, PT, R3, RZ, PT ;  /* 0x000000ff0300720c */ /* 0x000fe40003f85270 */
[----:B------:R-:W-:Y:S02]  /*09e0*/  P2R R6, PR, RZ, 0x4 ;  /* 0x00000004ff067803 */ /* 0x000fe40000000000 */
[----:B------:R-:W-:Y:S02]  /*09f0*/  P2R R3, PR, RZ, 0x10 ;  /* 0x00000010ff037803 */ /* 0x000fe40000000000 */
[----:B------:R-:W-:Y:S02]  /*0a00*/  PLOP3.LUT P3, PT, P5, P3, PT, 0x80, 0x8 ;  /* 0x000000000008781c */ /* 0x000fe40002f67070 */
[----:B------:R-:W-:Y:S02]  /*0a10*/  ISETP.NE.AND P4, PT, R12, RZ, PT ;  /* 0x000000ff0c00720c */ /* 0x000fe40003f85270 */
[----:B------:R-:W-:Y:S01]  /*0a20*/  ISETP.NE.AND P2, PT, R32, RZ, PT ;  /* 0x000000ff2000720c */ /* 0x000fe20003f45270 */
[----:B------:R-:W2:Y:S01]  /*0a30*/  @P0 LDG.E R4, desc[UR10][R4.64] ;  /* 0x0000000a04040981 */ /* 0x000ea2000c1e1900 */
[----:B------:R-:W-:-:S02]  /*0a40*/  ISETP.NE.AND P5, PT, R2, RZ, PT ;  /* 0x000000ff0200720c */ /* 0x000fc40003fa5270 */
[----:B------:R-:W-:Y:S02]  /*0a50*/  P2R R12, PR, RZ, 0x4 ;  /* 0x00000004ff0c7803 */ /* 0x000fe40000000000 */
[----:B------:R-:W-:Y:S02]  /*0a60*/  PLOP3.LUT P5, PT, P5, P4, PT, 0x80, 0x8 ;  /* 0x000000000008781c */ /* 0x000fe40002fa9070 */
[----:B------:R-:W-:Y:S02]  /*0a70*/  ISETP.NE.AND P2, PT, R9, RZ, PT ;  /* 0x000000ff0900720c */ /* 0x000fe40003f45270 */
[----:B------:R-:W-:Y:S02]  /*0a80*/  ISETP.NE.AND P4, PT, R3, RZ, PT ;  /* 0x000000ff0300720c */ /* 0x000fe40003f85270 */
[----:B------:R-:W-:Y:S02]  /*0a90*/  P2R R32, PR, RZ, 0x2 ;  /* 0x00000002ff207803 */ /* 0x000fe40000000000 */
[----:B------:R-:W-:-:S02]  /*0aa0*/  PLOP3.LUT P4, PT, P4, P2, PT, 0x80, 0x8 ;  /* 0x000000000008781c */ /* 0x000fc40002785070 */
[----:B------:R-:W-:Y:S02]  /*0ab0*/  ISETP.NE.AND P1, PT, R33, RZ, PT ;  /* 0x000000ff2100720c */ /* 0x000fe40003f25270 */
[----:B------:R-:W-:Y:S02]  /*0ac0*/  ISETP.NE.AND P2, PT, R12, RZ, PT ;  /* 0x000000ff0c00720c */ /* 0x000fe40003f45270 */
[----:B------:R-:W-:Y:S02]  /*0ad0*/  P2R R8, PR, RZ, 0x8 ;  /* 0x00000008ff087803 */ /* 0x000fe40000000000 */
[----:B------:R-:W-:Y:S02]  /*0ae0*/  PLOP3.LUT P1, PT, P1, P2, PT, 0x80, 0x8 ;  /* 0x000000000008781c */ /* 0x000fe40000f25070 */
[----:B------:R-:W-:Y:S02]  /*0af0*/  ISETP.NE.AND P3, PT, R11, RZ, PT ;  /* 0x000000ff0b00720c */ /* 0x000fe40003f65270 */
[----:B------:R-:W-:-:S04]  /*0b00*/  ISETP.NE.AND P2, PT, R6, RZ, PT ;  /* 0x000000ff0600720c */ /* 0x000fc80003f45270 */
[----:B------:R-:W-:Y:S02]  /*0b10*/  PLOP3.LUT P2, PT, P2, P3, PT, 0x80, 0x8 ;  /* 0x000000000008781c */ /* 0x000fe40001747070 */
[----:B------:R-:W-:Y:S02]  /*0b20*/  ISETP.NE.AND P3, PT, R8, RZ, PT ;  /* 0x000000ff0800720c */ /* 0x000fe40003f65270 */
[----:B------:R-:W-:Y:S02]  /*0b30*/  @P0 PRMT R21, RZ, 0x7610, R21 ;  /* 0x00007610ff150816 */ /* 0x000fe40000000015 */
[----:B------:R-:W-:Y:S02]  /*0b40*/  P2R R10, PR, RZ, 0x2 ;  /* 0x00000002ff0a7803 */ /* 0x000fe40000000000 */
[----:B------:R-:W-:Y:S01]  /*0b50*/  ISETP.NE.AND P1, PT, R7, RZ, PT ;  /* 0x000000ff0700720c */ /* 0x000fe20003f25270 */
[----:B--2--5:R-:W-:-:S05]  /*0b60*/  @P0 FMUL R2, R17, R4 ;  /* 0x0000000411020220 */ /* 0x024fca0000400000 */
[----:B------:R-:W-:-:S05]  /*0b70*/  @P0 F2FP.SATFINITE.E4M3.F32.PACK_AB_MERGE_C R9, RZ, R2, RZ ;  /* 0x00000002ff09023e */ /* 0x000fca00048070ff */
[----:B------:R0:W-:Y:S01]  /*0b80*/  @P0 STS.U8 [R20+-0x84], R9 ;  /* 0xffff7c0914000388 */ /* 0x0001e20000000000 */
[----:B------:R-:W-:-:S04]  /*0b90*/  ISETP.NE.AND P0, PT, R32, RZ, PT ;  /* 0x000000ff2000720c */ /* 0x000fc80003f05270 */
[----:B------:R-:W-:Y:S02]  /*0ba0*/  PLOP3.LUT P0, PT, P0, P1, PT, 0x80, 0x8 ;  /* 0x000000000008781c */ /* 0x000fe40000703070 */
[----:B------:R-:W-:-:S04]  /*0bb0*/  @P3 IADD3 R2, P1, PT, R27, UR12, RZ ;  /* 0x0000000c1b023c10 */ /* 0x000fc8000ff3e0ff */
[----:B------:R-:W-:Y:S02]  /*0bc0*/  @P3 IADD3.X R3, PT, PT, R26, UR13, RZ, P1, !PT ;  /* 0x0000000d1a033c10 */ /* 0x000fe40008ffe4ff */
[----:B------:R-:W-:-:S03]  /*0bd0*/  @P6 IADD3 R6, P1, PT, R23, UR12, RZ ;  /* 0x0000000c17066c10 */ /* 0x000fc6000ff3e0ff */
[----:B------:R-:W2:Y:S01]  /*0be0*/  @P3 LDG.E R2, desc[UR10][R2.64] ;  /* 0x0000000a02023981 */ /* 0x000ea2000c1e1900 */
[----:B------:R-:W-:-:S05]  /*0bf0*/  @P6 IADD3.X R7, PT, PT, R22, UR13, RZ, P1, !PT ;  /* 0x0000000d16076c10 */ /* 0x000fca0008ffe4ff */
[----:B------:R-:W3:Y:S01]  /*0c00*/  @P6 LDG.E R6, desc[UR10][R6.64+0x80] ;  /* 0x0000800a06066981 */ /* 0x000ee2000c1e1900 */
[----:B------:R-:W-:-:S04]  /*0c10*/  @P5 IADD3 R8, P1, PT, R23, UR12, RZ ;  /* 0x0000000c17085c10 */ /* 0x000fc8000ff3e0ff */
[----:B0-----:R-:W-:Y:S02]  /*0c20*/  @P5 IADD3.X R9, PT, PT, R22, UR13, RZ, P1, !PT ;  /* 0x0000000d16095c10 */ /* 0x001fe40008ffe4ff */
[----:B------:R-:W-:-:S03]  /*0c30*/  @P4 IADD3 R4, P1, PT, R23, UR12, RZ ;  /* 0x0000000c17044c10 */ /* 0x000fc6000ff3e0ff */
[----:B------:R0:W4:Y:S01]  /*0c40*/  @P5 LDG.E R8, desc[UR10][R8.64+0x100] ;  /* 0x0001000a08085981 */ /* 0x000122000c1e1900 */
[----:B------:R-:W-:Y:S02]  /*0c50*/  @P4 IADD3.X R5, PT, PT, R22, UR13, RZ, P1, !PT ;  /* 0x0000000d16054c10 */ /* 0x000fe40008ffe4ff */
[----:B------:R-:W-:-:S03]  /*0c60*/  ISETP.NE.AND P1, PT, R10, RZ, PT ;  /* 0x000000ff0a00720c */ /* 0x000fc60003f25270 */
[----:B------:R-:W4:Y:S01]  /*0c70*/  @P4 LDG.E R4, desc[UR10][R4.64+0x180] ;  /* 0x0001800a04044981 */ /* 0x000f22000c1e1900 */
[----:B0-----:R-:W-:-:S09]  /*0c80*/  P2R R9, PR, RZ, 0x20 ;  /* 0x00000020ff097803 */ /* 0x001fd20000000000 */
[----:B------:R-:W-:-:S04]  /*0c90*/  @P1 IADD3 R10, P5, PT, R27, UR12, RZ ;  /* 0x0000000c1b0a1c10 */ /* 0x000fc8000ffbe0ff */
[----:B------:R-:W-:Y:S02]  /*0ca0*/  @P1 IADD3.X R11, PT, PT, R26, UR13, RZ, P5, !PT ;  /* 0x0000000d1a0b1c10 */ /* 0x000fe4000affe4ff */
[----:B------:R-:W-:-:S03]  /*0cb0*/  @P2 IADD3 R12, P5, PT, R27, UR12, RZ ;  /* 0x0000000c1b0c2c10 */ /* 0x000fc6000ffbe0ff */
[----:B------:R-:W4:Y:S01]  /*0cc0*/  @P1 LDG.E R10, desc[UR10][R10.64+0x80] ;  /* 0x0000800a0a0a1981 */ /* 0x000f22000c1e1900 */
[----:B------:R-:W-:-:S05]  /*0cd0*/  @P2 IADD3.X R13, PT, PT, R26, UR13, RZ, P5, !PT ;  /* 0x0000000d1a0d2c10 */ /* 0x000fca000affe4ff */
[----:B------:R-:W4:Y:S01]  /*0ce0*/  @P2 LDG.E R12, desc[UR10][R12.64+0x100] ;  /* 0x0001000a0c0c2981 */ /* 0x000f22000c1e1900 */
[----:B---3--:R-:W-:Y:S01]  /*0cf0*/  @P6 FMUL R32, R17, R6 ;  /* 0x0000000611206220 */ /* 0x008fe20000400000 */
[----:B------:R-:W-:-:S04]  /*0d00*/  @P0 IADD3 R6, P5, PT, R27, UR12, RZ ;  /* 0x0000000c1b060c10 */ /* 0x000fc8000ffbe0ff */
[----:B------:R-:W-:-:S05]  /*0d10*/  @P0 IADD3.X R7, PT, PT, R26, UR13, RZ, P5, !PT ;  /* 0x0000000d1a070c10 */ /* 0x000fca000affe4ff */
[----:B------:R0:W3:Y:S01]  /*0d20*/  @P0 LDG.E R6, desc[UR10][R6.64+0x180] ;  /* 0x0001800a06060981 */ /* 0x0000e2000c1e1900 */
[----:B------:R-:W-:Y:S02]  /*0d30*/  ISETP.NE.AND P5, PT, R9, RZ, PT ;  /* 0x000000ff0900720c */ /* 0x000fe40003fa5270 */
[----:B------:R-:W-:Y:S01]  /*0d40*/  @P6 PRMT R21, RZ, 0x7610, R21 ;  /* 0x00007610ff156816 */ /* 0x000fe20000000015 */
[C---:B--2---:R-:W-:Y:S01]  /*0d50*/  @P3 FMUL R2, R17.reuse, R2 ;  /* 0x0000000211023220 */ /* 0x044fe20000400000 */
[----:B----4-:R-:W-:Y:S01]  /*0d60*/  @P4 FMUL R4, R17, R4 ;  /* 0x0000000411044220 */ /* 0x010fe20000400000 */
[----:B------:R-:W-:-:S08]  /*0d70*/  UIADD3 UR6, UPT, UPT, UR6, 0x108, URZ ;  /* 0x0000010806067890 */ /* 0x000fd0000fffe0ff */
[----:B------:R-:W-:Y:S01]  /*0d80*/  @P5 PRMT R21, RZ, 0x7610, R21 ;  /* 0x00007610ff155816 */ /* 0x000fe20000000015 */
[----:B------:R-:W-:-:S03]  /*0d90*/  @P5 FMUL R8, R17, R8 ;  /* 0x0000000811085220 */ /* 0x000fc60000400000 */
[----:B------:R-:W-:Y:S01]  /*0da0*/  @P4 PRMT R21, RZ, 0x7610, R21 ;  /* 0x00007610ff154816 */ /* 0x000fe20000000015 */
[----:B------:R-:W-:Y:S01]  /*0db0*/  UISETP.NE.AND UP0, UPT, UR6, 0x8c4, UPT ;  /* 0x000008c40600788c */ /* 0x000fe2000bf05270 */
[----:B------:R-:W-:Y:S02]  /*0dc0*/  @P5 F2FP.SATFINITE.E4M3.F32.PACK_AB_MERGE_C R5, RZ, R8, RZ ;  /* 0x00000008ff05523e */ /* 0x000fe400048070ff */
[----:B------:R-:W-:Y:S01]  /*0dd0*/  @P4 F2FP.SATFINITE.E4M3.F32.PACK_AB_MERGE_C R3, RZ, R4, RZ ;  /* 0x00000004ff03423e */ /* 0x000fe200048070ff */
[C---:B------:R-:W-:Y:S01]  /*0de0*/  @P1 FMUL R10, R17.reuse, R10 ;  /* 0x0000000a110a1220 */ /* 0x040fe20000400000 */
[----:B------:R-:W-:Y:S01]  /*0df0*/  @P3 PRMT R21, RZ, 0x7610, R21 ;  /* 0x00007610ff153816 */ /* 0x000fe20000000015 */
[----:B------:R-:W-:Y:S01]  /*0e00*/  USHF.L.U32 UR17, UR20, 0x1, URZ ;  /* 0x0000000114117899 */ /* 0x000fe200080006ff */
[----:B------:R-:W-:Y:S02]  /*0e10*/  @P3 F2FP.SATFINITE.E4M3.F32.PACK_AB_MERGE_C R9, RZ, R2, RZ ;  /* 0x00000002ff09323e */ /* 0x000fe400048070ff */
[----:B0-----:R-:W-:Y:S01]  /*0e20*/  @P1 F2FP.SATFINITE.E4M3.F32.PACK_AB_MERGE_C R7, RZ, R10, RZ ;  /* 0x0000000aff07123e */ /* 0x001fe200048070ff */
[----:B------:R-:W-:Y:S01]  /*0e30*/  @P2 FMUL R4, R17, R12 ;  /* 0x0000000c11042220 */ /* 0x000fe20000400000 */
[----:B------:R-:W-:Y:S01]  /*0e40*/  @P1 PRMT R21, RZ, 0x7610, R21 ;  /* 0x00007610ff151816 */ /* 0x000fe20000000015 */
[----:B------:R-:W-:Y:S01]  /*0e50*/  @P4 STS.U8 [R20+-0x24], R3 ;  /* 0xffffdc0314004388 */ /* 0x000fe20000000000 */
[----:B------:R-:W-:-:S02]  /*0e60*/  @P6 F2FP.SATFINITE.E4M3.F32.PACK_AB_MERGE_C R33, RZ, R32, RZ ;  /* 0x00000020ff21623e */ /* 0x000fc400048070ff */
[----:B------:R-:W-:Y:S01]  /*0e70*/  @P2 F2FP.SATFINITE.E4M3.F32.PACK_AB_MERGE_C R11, RZ, R4, RZ ;  /* 0x00000004ff0b223e */ /* 0x000fe200048070ff */
[----:B------:R-:W-:Y:S01]  /*0e80*/  @P3 STS.U8 [R20], R9 ;  /* 0x0000000914003388 */ /* 0x000fe20000000000 */
[----:B------:R-:W-:Y:S02]  /*0e90*/  IADD3 R28, P4, PT, R28, 0x2, RZ ;  /* 0x000000021c1c7810 */ /* 0x000fe40007f9e0ff */
[----:B------:R-:W-:Y:S01]  /*0ea0*/  IADD3 R19, P3, PT, R19, UR17, RZ ;  /* 0x0000001113137c10 */ /* 0x000fe2000ff7e0ff */
[----:B------:R-:W-:Y:S01]  /*0eb0*/  @P1 STS.U8 [R20+0x20], R7 ;  /* 0x0000200714001388 */ /* 0x000fe20000000000 */
[----:B------:R-:W-:Y:S02]  /*0ec0*/  IADD3 R18, P1, PT, R18, UR17, RZ ;  /* 0x0000001112127c10 */ /* 0x000fe4000ff3e0ff */
[----:B------:R-:W-:Y:S01]  /*0ed0*/  @P2 PRMT R21, RZ, 0x7610, R21 ;  /* 0x00007610ff152816 */ /* 0x000fe20000000015 */
[----:B------:R-:W-:Y:S01]  /*0ee0*/  @P6 STS.U8 [R20+-0x64], R33 ;  /* 0xffff9c2114006388 */ /* 0x000fe20000000000 */
[----:B------:R-:W-:Y:S01]  /*0ef0*/  ULEA UR12, UP1, UR20, UR12, 0x3 ;  /* 0x0000000c140c7291 */ /* 0x000fe2000f8218ff */
[----:B------:R-:W-:Y:S01]  /*0f00*/  IADD3.X R24, PT, PT, R24, UR9, RZ, P1, !PT ;  /* 0x0000000918187c10 */ /* 0x000fe20008ffe4ff */
[----:B------:R-:W-:Y:S01]  /*0f10*/  IMAD.X R30, RZ, RZ, R30, P4 ;  /* 0x000000ffff1e7224 */ /* 0x000fe200020e061e */
[----:B------:R-:W-:Y:S01]  /*0f20*/  @P5 STS.U8 [R20+-0x44], R5 ;  /* 0xffffbc0514005388 */ /* 0x000fe20000000000 */
[----:B------:R-:W-:-:S02]  /*0f30*/  IADD3.X R25, PT, PT, R25, UR9, RZ, P3, !PT ;  /* 0x0000000919197c10 */ /* 0x000fc40009ffe4ff */
[----:B------:R-:W-:Y:S01]  /*0f40*/  @P0 PRMT R21, RZ, 0x7610, R21 ;  /* 0x00007610ff150816 */ /* 0x000fe20000000015 */
[----:B------:R-:W-:Y:S01]  /*0f50*/  @P2 STS.U8 [R20+0x40], R11 ;  /* 0x0000400b14002388 */ /* 0x000fe20000000000 */
[----:B------:R-:W-:Y:S01]  /*0f60*/  UIADD3.X UR13, UPT, UPT, UR13, UR8, URZ, UP1, !UPT ;  /* 0x000000080d0d7290 */ /* 0x000fe20008ffe4ff */
[----:B---3--:R-:W-:-:S05]  /*0f70*/  @P0 FMUL R8, R17, R6 ;  /* 0x0000000611080220 */ /* 0x008fca0000400000 */
[----:B------:R-:W-:-:S05]  /*0f80*/  @P0 F2FP.SATFINITE.E4M3.F32.PACK_AB_MERGE_C R13, RZ, R8, RZ ;  /* 0x00000008ff0d023e */ /* 0x000fca00048070ff */
        /* <DEDUP_REMOVED lines=24> */
[----:B------:R-:W1:Y:S01]  /*1110*/  S2UR UR6, SR_CgaCtaId ;  /* 0x00000000000679c3 */ /* 0x000e620000008800 */
[----:B------:R-:W-:Y:S01]  /*1120*/  UMOV UR5, 0x400 ;  /* 0x0000040000057882 */ /* 0x000fe20000000000 */
[----:B------:R-:W-:Y:S01]  /*1130*/  IADD3 R7, P0, PT, R0, 0x3, RZ ;  /* 0x0000000300077810 */ /* 0x000fe20007f1e0ff */
[----:B------:R-:W2:Y:S01]  /*1140*/  LDCU.64 UR8, c[0x0][0x388] ;  /* 0x00007100ff0877ac */ /* 0x000ea20008000a00 */
[----:B------:R-:W-:-:S03]  /*1150*/  IMAD.U32 R19, RZ, RZ, UR16 ;  /* 0x00000010ff137e24 */ /* 0x000fc6000f8e00ff */
[----:B------:R-:W-:Y:S01]  /*1160*/  IMAD.X R3, RZ, RZ, R29, P0 ;  /* 0x000000ffff037224 */ /* 0x000fe200000e061d */
[----:B------:R-:W-:Y:S01]  /*1170*/  IADD3 R9, P0, PT, R0, 0x2, RZ ;  /* 0x0000000200097810 */ /* 0x000fe20007f1e0ff */
[----:B------:R-:W-:Y:S02]  /*1180*/  USHF.L.U64.HI UR7, UR24, 0x2, UR25 ;  /* 0x0000000218077899 */ /* 0x000fe40008010219 */
[----:B------:R-:W-:Y:S01]  /*1190*/  IMAD R6, R3, UR24, RZ ;  /* 0x0000001803067c24 */ /* 0x000fe2000f8e02ff */
[----:B------:R-:W3:Y:S01]  /*11a0*/  LDCU.64 UR14, c[0x0][0x3b0] ;  /* 0x00007600ff0e77ac */ /* 0x000ee20008000a00 */
[----:B------:R-:W-:Y:S02]  /*11b0*/  IMAD.MOV.U32 R3, RZ, RZ, RZ ;  /* 0x000000ffff037224 */ /* 0x000fe400078e00ff */
[----:B------:R-:W-:Y:S01]  /*11c0*/  IMAD R13, R7, UR25, R6 ;  /* 0x00000019070d7c24 */ /* 0x000fe2000f8e0206 */
[----:B------:R-:W4:Y:S01]  /*11d0*/  LDCU.64 UR12, c[0x0][0x3a8] ;  /* 0x00007500ff0c77ac */ /* 0x000f220008000a00 */
[----:B-1----:R-:W-:Y:S01]  /*11e0*/  ULEA UR5, UR6, UR5, 0x18 ;  /* 0x0000000506057291 */ /* 0x002fe2000f8ec0ff */
[----:B0-----:R-:W-:Y:S01]  /*11f0*/  SHF.R.U32.HI R5, RZ, 0x5, R4 ;  /* 0x00000005ff057819 */ /* 0x001fe20000011604 */
[----:B------:R-:W-:-:S04]  /*1200*/  IMAD.SHL.U32 R2, R4, 0x4, RZ ;  /* 0x0000000404027824 */ /* 0x000fc800078e00ff */
[----:B------:R-:W-:Y:S01]  /*1210*/  IMAD R5, R5, 0x840, RZ ;  /* 0x0000084005057824 */ /* 0x000fe200078e02ff */
[----:B------:R-:W-:-:S04]  /*1220*/  LOP3.LUT R2, R2, 0x7c, RZ, 0xc0, !PT ;  /* 0x0000007c02027812 */ /* 0x000fc800078ec0ff */
[----:B------:R-:W-:Y:S01]  /*1230*/  IADD3 R11, PT, PT, R5, UR5, R2 ;  /* 0x00000005050b7c10 */ /* 0x000fe2000fffe002 */
[----:B------:R-:W-:Y:S01]  /*1240*/  VIADD R2, R2, UR4 ;  /* 0x0000000402027c36 */ /* 0x000fe20008000000 */
[----:B------:R-:W0:Y:S01]  /*1250*/  LDCU UR4, c[0x0][0x3b0] ;  /* 0x00007600ff0477ac */ /* 0x000e220008000800 */
[----:B------:R-:W-:Y:S01]  /*1260*/  SHF.R.U32.HI R5, RZ, 0x1, R4 ;  /* 0x00000001ff057819 */ /* 0x000fe20000011604 */
[----:B------:R-:W-:Y:S02]  /*1270*/  IMAD.X R4, RZ, RZ, R29, P0 ;  /* 0x000000ffff047224 */ /* 0x000fe400000e061d */
[--C-:B------:R-:W-:Y:S01]  /*1280*/  IMAD.WIDE.U32 R6, R7, UR24, R2.reuse ;  /* 0x0000001807067c25 */ /* 0x100fe2000f8e0002 */
[----:B------:R-:W-:Y:S01]  /*1290*/  LOP3.LUT R10, R5, 0x70, RZ, 0xc0, !PT ;  /* 0x00000070050a7812 */ /* 0x000fe200078ec0ff */
[----:B------:R-:W-:Y:S02]  /*12a0*/  UIADD3 UR5, UP0, UPT, URZ, -UR18, URZ ;  /* 0x80000012ff057290 */ /* 0x000fe4000ff1e0ff */
[----:B------:R-:W-:Y:S01]  /*12b0*/  IMAD R8, R4, UR24, RZ ;  /* 0x0000001804087c24 */ /* 0x000fe2000f8e02ff */
[----:B--2---:R-:W-:Y:S01]  /*12c0*/  IADD3 R17, P0, PT, R6, UR8, RZ ;  /* 0x0000000806117c10 */ /* 0x004fe2000ff1e0ff */
[----:B------:R-:W-:Y:S01]  /*12d0*/  IMAD.WIDE.U32 R4, R9, UR24, R2 ;  /* 0x0000001809047c25 */ /* 0x000fe2000f8e0002 */
[----:B------:R-:W-:-:S02]  /*12e0*/  UIADD3.X UR6, UPT, UPT, URZ, ~UR19, URZ, UP0, !UPT ;  /* 0x80000013ff067290 */ /* 0x000fc400087fe4ff */
[----:B------:R-:W-:Y:S01]  /*12f0*/  IADD3.X R6, PT, PT, R7, UR9, R13, P0, !PT ;  /* 0x0000000907067c10 */ /* 0x000fe200087fe40d */
[----:B------:R-:W-:Y:S01]  /*1300*/  IMAD R10, R19, 0x80, R10 ;  /* 0x00000080130a7824 */ /* 0x000fe200078e020a */
[----:B------:R-:W-:Y:S01]  /*1310*/  ISETP.GT.U32.AND P0, PT, R2, UR24, PT ;  /* 0x0000001802007c0c */ /* 0x000fe2000bf04070 */
[----:B------:R-:W-:Y:S01]  /*1320*/  IMAD R9, R9, UR25, R8 ;  /* 0x0000001909097c24 */ /* 0x000fe2000f8e0208 */
[----:B------:R-:W-:Y:S01]  /*1330*/  IADD3 R18, P1, PT, R4, UR8, RZ ;  /* 0x0000000804127c10 */ /* 0x000fe2000ff3e0ff */
[----:B0-----:R-:W-:Y:S01]  /*1340*/  IMAD R13, R10, UR4, RZ ;  /* 0x000000040a0d7c24 */ /* 0x001fe2000f8e02ff */
[----:B------:R-:W-:Y:S01]  /*1350*/  ISETP.GT.U32.AND.EX P0, PT, RZ, UR25, PT, P0 ;  /* 0x00000019ff007c0c */ /* 0x000fe2000bf04100 */
[----:B------:R-:W-:Y:S01]  /*1360*/  VIADD R11, R11, 0x108 ;  /* 0x000001080b0b7836 */ /* 0x000fe20000000000 */
[----:B------:R-:W-:Y:S01]  /*1370*/  IADD3.X R7, PT, PT, R5, UR9, R9, P1, !PT ;  /* 0x0000000905077c10 */ /* 0x000fe20008ffe409 */
[----:B------:R-:W-:Y:S01]  /*1380*/  UMOV UR4, 0x108 ;  /* 0x0000010800047882 */ /* 0x000fe20000000000 */
[----:B------:R-:W-:-:S02]  /*1390*/  IADD3 R8, P3, PT, R2, R15, RZ ;  /* 0x0000000f02087210 */ /* 0x000fc40007f7e0ff */
[C---:B------:R-:W-:Y:S02]  /*13a0*/  IADD3 R9, P2, PT, R2.reuse, R13, RZ ;  /* 0x0000000d02097210 */ /* 0x040fe40007f5e0ff */
[----:B------:R-:W-:Y:S02]  /*13b0*/  SEL R5, R2, UR24, P0 ;  /* 0x0000001802057c07 */ /* 0x000fe40008000000 */
[----:B------:R-:W-:Y:S02]  /*13c0*/  IADD3 R8, P4, PT, R8, UR8, RZ ;  /* 0x0000000808087c10 */ /* 0x000fe4000ff9e0ff */
[----:B------:R-:W-:Y:S02]  /*13d0*/  IADD3 R9, P5, PT, R9, UR8, RZ ;  /* 0x0000000809097c10 */ /* 0x000fe4000ffbe0ff */
[----:B------:R-:W-:Y:S02]  /*13e0*/  IADD3 R10, P1, PT, -R2, R5, RZ ;  /* 0x00000005020a7210 */ /* 0x000fe40007f3e1ff */
[----:B------:R-:W-:-:S02]  /*13f0*/  SEL R12, RZ, UR25, P0 ;  /* 0x00000019ff0c7c07 */ /* 0x000fc40008000000 */
[----:B------:R-:W-:Y:S02]  /*1400*/  IADD3.X R14, PT, PT, RZ, UR9, R14, P4, P3 ;  /* 0x00000009ff0e7c10 */ /* 0x000fe4000a7e640e */
[----:B------:R-:W-:Y:S02]  /*1410*/  IADD3.X R16, PT, PT, RZ, UR9, R16, P5, P2 ;  /* 0x00000009ff107c10 */ /* 0x000fe4000afe4410 */
[----:B---34-:R-:W-:-:S07]  /*1420*/  IADD3.X R12, PT, PT, R12, -0x1, RZ, P1, !PT ;  /* 0xffffffff0c0c7810 */ /* 0x018fce0000ffe4ff */
.L_x_186:
        /* <DEDUP_REMOVED lines=30> */
.L_x_179:
[----:B---3--:R-:W-:-:S05]  /*1610*/  IMAD.U32 R13, R13, 0x10000, RZ ;  /* 0x000100000d0d7824 */ /* 0x008fca00078e00ff */
[----:B------:R-:W-:-:S05]  /*1620*/  LOP3.LUT R13, R13, 0xff0000, RZ, 0xc0, !PT ;  /* 0x00ff00000d0d7812 */ /* 0x000fca00078ec0ff */
[----:B----4-:R-:W-:-:S04]  /*1630*/  IMAD R13, R20, 0x1000000, R13 ;  /* 0x01000000140d7824 */ /* 0x010fc800078e020d */
[----:B--2---:R-:W-:-:S04]  /*1640*/  IMAD R13, R19, 0x100, R13 ;  /* 0x00000100130d7824 */ /* 0x004fc800078e020d */
[----:B-1----:R-:W-:-:S05]  /*1650*/  IMAD.IADD R13, R15, 0x1, R13 ;  /* 0x000000010f0d7824 */ /* 0x002fca00078e020d */
[----:B------:R0:W-:Y:S02]  /*1660*/  STG.E desc[UR10][R4.64], R13 ;  /* 0x0000000d04007986 */ /* 0x0001e4000c10190a */
.L_x_178:
[----:B------:R-:W-:Y:S05]  /*1670*/  BSYNC.RECONVERGENT B0 ;  /* 0x0000000000007941 */ /* 0x000fea0003800200 */
.L_x_177:
[C---:B01----:R-:W-:Y:S01]  /*1680*/  IADD3 R13, P3, PT, R0.reuse, 0x1, RZ ;  /* 0x00000001000d7810 */ /* 0x043fe20007f7e0ff */
[----:B------:R-:W-:Y:S01]  /*1690*/  BSSY.RECONVERGENT B0, `(.L_x_180) ;  /* 0x0000029000007945 */ /* 0x000fe20003800200 */
[C---:B--2---:R-:W-:Y:S02]  /*16a0*/  IADD3 R5, P4, PT, R0.reuse, 0x2, RZ ;  /* 0x0000000200057810 */ /* 0x044fe40007f9e0ff */
        /* <DEDUP_REMOVED lines=14> */
[----:B----4-:R-:W1:Y:S01]  /*1790*/  LDS.U8 R20, [R11+-0x81] ;  /* 0xffff7f000b147984 */ /* 0x010e620000000000 */
        /* <DEDUP_REMOVED lines=24> */
.L_x_181:
[----:B------:R-:W-:Y:S05]  /*1920*/  BSYNC.RECONVERGENT B0 ;  /* 0x0000000000007941 */ /* 0x000fea0003800200 */
.L_x_180:
[----:B------:R-:W-:Y:S04]  /*1930*/  BSSY.RECONVERGENT B0, `(.L_x_182) ;  /* 0x000001f000007945 */ /* 0x000fe80003800200 */
[----:B------:R-:W-:Y:S05]  /*1940*/  @P0 BRA `(.L_x_183) ;  /* 0x0000000000740947 */ /* 0x000fea0003800000 */
[----:B-1----:R-:W1:Y:S01]  /*1950*/  LDS.U8 R21, [R11+0x2] ;  /* 0x000002000b157984 */ /* 0x002e620000000000 */
[----:B0-----:R-:W-:Y:S01]  /*1960*/  VIADD R4, R18, UR5 ;  /* 0x0000000512047c36 */ /* 0x001fe20008000000 */
[----:B------:R-:W-:Y:S02]  /*1970*/  ISETP.LT.U32.AND P2, PT, R10, 0x4, PT ;  /* 0x000000040a00780c */ /* 0x000fe40003f41070 */
[----:B------:R-:W0:Y:S02]  /*1980*/  LDS.U8 R23, [R11+0x3] ;  /* 0x000003000b177984 */ /* 0x000e240000000000 */
        /* <DEDUP_REMOVED lines=25> */
.L_x_183:
[----:B------:R-:W-:Y:S05]  /*1b20*/  BSYNC.RECONVERGENT B0 ;  /* 0x0000000000007941 */ /* 0x000fea0003800200 */
.L_x_182:
[----:B------:R-:W-:Y:S04]  /*1b30*/  BSSY.RECONVERGENT B0, `(.L_x_184) ;  /* 0x000001f000007945 */ /* 0x000fe80003800200 */
[----:B------:R-:W-:Y:S05]  /*1b40*/  @P1 BRA `(.L_x_185) ;  /* 0x0000000000741947 */ /* 0x000fea0003800000 */
[----:B-1-3--:R-:W1:Y:S01]  /*1b50*/  LDS.U8 R21, [R11+0x86] ;  /* 0x000086000b157984 */ /* 0x00ae620000000000 */
[----:B0-2---:R-:W-:Y:S01]  /*1b60*/  VIADD R4, R17, UR5 ;  /* 0x0000000511047c36 */ /* 0x005fe20008000000 */
[----:B------:R-:W-:Y:S02]  /*1b70*/  ISETP.LT.U32.AND P1, PT, R10, 0x4, PT ;  /* 0x000000040a00780c */ /* 0x000fe40003f21070 */
[----:B------:R-:W0:Y:S02]  /*1b80*/  LDS.U8 R23, [R11+0x87] ;  /* 0x000087000b177984 */ /* 0x000e240000000000 */
        /* <DEDUP_REMOVED lines=25> */
.L_x_185:
[----:B------:R-:W-:Y:S05]  /*1d20*/  BSYNC.RECONVERGENT B0 ;  /* 0x0000000000007941 */ /* 0x000fea0003800200 */
.L_x_184:
[----:B------:R-:W-:Y:S01]  /*1d30*/  IADD3 R0, P0, PT, R0, 0x4, RZ ;  /* 0x0000000400007810 */ /* 0x000fe20007f1e0ff */
[----:B------:R-:W-:Y:S01]  /*1d40*/  ULEA UR5, UP0, UR24, UR5, 0x2 ;  /* 0x0000000518057291 */ /* 0x000fe2000f8010ff */
[----:B------:R-:W-:-:S03]  /*1d50*/  VIADD R11, R11, 0x210 ;  /* 0x000002100b0b7836 */ /* 0x000fc60000000000 */
[----:B------:R-:W-:Y:S01]  /*1d60*/  IMAD.X R29, RZ, RZ, R29, P0 ;  /* 0x000000ffff1d7224 */ /* 0x000fe200000e061d */
[----:B------:R-:W-:Y:S01]  /*1d70*/  UIADD3.X UR6, UPT, UPT, UR6, UR7, URZ, UP0, !UPT ;  /* 0x0000000706067290 */ /* 0x000fe200087fe4ff */
[----:B------:R-:W-:Y:S11]  /*1d80*/  BRA.U UP1, `(.L_x_186) ;  /* 0xfffffff501a87547 */ /* 0x000ff6000b83ffff */
[----:B------:R-:W-:Y:S05]  /*1d90*/  EXIT ;  /* 0x000000000000794d */ /* 0x000fea0003800000 */
.L_x_187:
        /* <DEDUP_REMOVED lines=14> */
.L_x_278:


//--------------------- .text._ZN18transformer_engine24fp8_block_scaling_recipe37fp8_block_scaling_partial_cast_kernelIf13__nv_fp8_e4m3Lb1EEEvPKT_PT0_PKfmmmmmm --------------------------
	.section	.text._ZN18transformer_engine24fp8_block_scaling_recipe37fp8_block_scaling_partial_cast_kernelIf13__nv_fp8_e4m3Lb1EEEvPKT_PT0_PKfmmmmmm,"ax",@progbits
	.align	128
        .global         _ZN18transformer_engine24fp8_block_scaling_recipe37fp8_block_scaling_partial_cast_kernelIf13__nv_fp8_e4m3Lb1EEEvPKT_PT0_PKfmmmmmm
        .type           _ZN18transformer_engine24fp8_block_scaling_recipe37fp8_block_scaling_partial_cast_kernelIf13__nv_fp8_e4m3Lb1EEEvPKT_PT0_PKfmmmmmm,@function
        .size           _ZN18transformer_engine24fp8_block_scaling_recipe37fp8_block_scaling_partial_cast_kernelIf13__nv_fp8_e4m3Lb1EEEvPKT_PT0_PKfmmmmmm,(.L_x_279 - _ZN18transformer_engine24fp8_block_scaling_recipe37fp8_block_scaling_partial_cast_kernelIf13__nv_fp8_e4m3Lb1EEEvPKT_PT0_PKfmmmmmm)
        .other          _ZN18transformer_engine24fp8_block_scaling_recipe37fp8_block_scaling_partial_cast_kernelIf13__nv_fp8_e4m3Lb1EEEvPKT_PT0_PKfmmmmmm,@"STO_CUDA_ENTRY STV_DEFAULT"
_ZN18transformer_engine24fp8_block_scaling_recipe37fp8_block_scaling_partial_cast_kernelIf13__nv_fp8_e4m3Lb1EEEvPKT_PT0_PKfmmmmmm:
.text._ZN18transformer_engine24fp8_block_scaling_recipe37fp8_block_scaling_partial_cast_kernelIf13__nv_fp8_e4m3Lb1EEEvPKT_PT0_PKfmmmmmm:
        /* <DEDUP_REMOVED lines=65> */
.L_x_188:
        /* <DEDUP_REMOVED lines=99> */
[----:B------:R-:W2:Y:S01]  /*0a40*/  @P0 LDG.E R3, desc[UR10][R2.64] ;  /* 0x0000000a02030981 */ /* 0x000ea2000c1e1900 */
[----:B------:R-:W-:Y:S01]  /*0a50*/  @P0 PRMT R26, RZ, 0x7610, R26 ;  /* 0x00007610ff1a0816 */ /* 0x000fe2000000001a */
[----:B--2--5:R-:W-:-:S05]  /*0a60*/  @P0 FMUL R4, R0, R3 ;  /* 0x0000000300040220 */ /* 0x024fca0000400000 */
[----:B------:R-:W-:-:S05]  /*0a70*/  @P0 F2FP.SATFINITE.E4M3.F32.PACK_AB_MERGE_C R7, RZ, R4, RZ ;  /* 0x00000004ff07023e */ /* 0x000fca00048070ff */
[----:B------:R0:W-:Y:S01]  /*0a80*/  @P0 STS.U8 [R18+-0x84], R7 ;  /* 0xffff7c0712000388 */ /* 0x0001e20000000000 */
[----:B------:R-:W-:-:S04]  /*0a90*/  ISETP.NE.AND P0, PT, R8, RZ, PT ;  /* 0x000000ff0800720c */ /* 0x000fc80003f05270 */
[----:B------:R-:W-:Y:S02]  /*0aa0*/  PLOP3.LUT P3, PT, P3, P0, PT, 0x80, 0x8 ;  /* 0x000000000008781c */ /* 0x000fe40001f61070 */
[----:B------:R-:W-:-:S05]  /*0ab0*/  @P4 IADD3 R4, P0, PT, R24, R21, RZ ;  /* 0x0000001518044210 */ /* 0x000fca0007f1e0ff */
[----:B------:R-:W-:Y:S01]  /*0ac0*/  @P4 IMAD.X R5, R17, 0x1, R28, P0 ;  /* 0x0000000111054824 */ /* 0x000fe200000e061c */
[----:B------:R-:W-:-:S04]  /*0ad0*/  ISETP.NE.AND P0, PT, R6, RZ, PT ;  /* 0x000000ff0600720c */ /* 0x000fc80003f05270 */
[----:B------:R-:W-:Y:S01]  /*0ae0*/  PLOP3.LUT P0, PT, P0, P2, PT, 0x80, 0x8 ;  /* 0x000000000008781c */ /* 0x000fe20000705070 */
[----:B------:R-:W2:Y:S01]  /*0af0*/  @P4 LDG.E R5, desc[UR10][R4.64+0x80] ;  /* 0x0000800a04054981 */ /* 0x000ea2000c1e1900 */
        /* <DEDUP_REMOVED lines=8> */
[----:B--2---:R-:W-:-:S05]  /*0b80*/  @P4 FMUL R2, R0, R5 ;  /* 0x0000000500024220 */ /* 0x004fca0000400000 */
[----:B------:R-:W-:-:S05]  /*0b90*/  @P4 F2FP.SATFINITE.E4M3.F32.PACK_AB_MERGE_C R13, RZ, R2, RZ ;  /* 0x00000002ff0d423e */ /* 0x000fca00048070ff */
[----:B------:R1:W-:Y:S01]  /*0ba0*/  @P4 STS.U8 [R18+-0x64], R13 ;  /* 0xffff9c0d12004388 */ /* 0x0003e20000000000 */
[----:B------:R-:W-:-:S05]  /*0bb0*/  @P1 IADD3 R2, P4, PT, R24, R22, RZ ;  /* 0x0000001618021210 */ /* 0x000fca0007f9e0ff */
[----:B------:R-:W-:Y:S01]  /*0bc0*/  @P1 IMAD.X R3, R17, 0x1, R30, P4 ;  /* 0x0000000111031824 */ /* 0x000fe200020e061e */
[----:B------:R-:W-:-:S05]  /*0bd0*/  @P3 IADD3 R8, P4, PT, R24, R21, RZ ;  /* 0x0000001518083210 */ /* 0x000fca0007f9e0ff */
[C-C-:B------:R-:W-:Y:S01]  /*0be0*/  @P3 IMAD.X R9, R17.reuse, 0x1, R28.reuse, P4 ;  /* 0x0000000111093824 */ /* 0x140fe200020e061c */
[C---:B------:R-:W-:Y:S01]  /*0bf0*/  @P0 IADD3 R10, P4, PT, R24.reuse, R21, RZ ;  /* 0x00000015180a0210 */ /* 0x040fe20007f9e0ff */
[----:B------:R-:W2:Y:S04]  /*0c00*/  @P1 LDG.E R3, desc[UR10][R2.64] ;  /* 0x0000000a02031981 */ /* 0x000ea8000c1e1900 */
[C---:B------:R-:W-:Y:S01]  /*0c10*/  @P0 IMAD.X R11, R17.reuse, 0x1, R28, P4 ;  /* 0x00000001110b0824 */ /* 0x040fe200020e061c */
[CC--:B------:R-:W-:Y:S01]  /*0c20*/  @P2 IADD3 R4, P4, PT, R24.reuse, R22.reuse, RZ ;  /* 0x0000001618042210 */ /* 0x0c0fe20007f9e0ff */
[----:B------:R2:W3:Y:S04]  /*0c30*/  @P3 LDG.E R9, desc[UR10][R8.64+0x100] ;  /* 0x0001000a08093981 */ /* 0x0004e8000c1e1900 */
[C-C-:B------:R-:W-:Y:S01]  /*0c40*/  @P2 IMAD.X R5, R17.reuse, 0x1, R30.reuse, P4 ;  /* 0x0000000111052824 */ /* 0x140fe200020e061e */
[CC--:B------:R-:W-:Y:S01]  /*0c50*/  @P6 IADD3 R6, P4, PT, R24.reuse, R22.reuse, RZ ;  /* 0x0000001618066210 */ /* 0x0c0fe20007f9e0ff */
[----:B------:R-:W4:Y:S04]  /*0c60*/  @P0 LDG.E R11, desc[UR10][R10.64+0x180] ;  /* 0x0001800a0a0b0981 */ /* 0x000f28000c1e1900 */
[C-C-:B0-----:R-:W-:Y:S01]  /*0c70*/  @P6 IMAD.X R7, R17.reuse, 0x1, R30.reuse, P4 ;  /* 0x0000000111076824 */ /* 0x141fe200020e061e */
[----:B------:R-:W-:Y:S01]  /*0c80*/  @P5 IADD3 R12, P4, PT, R24, R22, RZ ;  /* 0x00000016180c5210 */ /* 0x000fe20007f9e0ff */
[----:B------:R-:W4:Y:S04]  /*0c90*/  @P2 LDG.E R5, desc[UR10][R4.64+0x80] ;  /* 0x0000800a04052981 */ /* 0x000f28000c1e1900 */
[----:B-1----:R-:W-:Y:S01]  /*0ca0*/  @P5 IMAD.X R13, R17, 0x1, R30, P4 ;  /* 0x00000001110d5824 */ /* 0x002fe200020e061e */
[----:B------:R-:W4:Y:S05]  /*0cb0*/  @P6 LDG.E R7, desc[UR10][R6.64+0x100] ;  /* 0x0001000a06076981 */ /* 0x000f2a000c1e1900 */
[----:B------:R-:W4:Y:S01]  /*0cc0*/  @P5 LDG.E R13, desc[UR10][R12.64+0x180] ;  /* 0x0001800a0c0d5981 */ /* 0x000f22000c1e1900 */
[----:B------:R-:W-:Y:S01]  /*0cd0*/  @P3 PRMT R26, RZ, 0x7610, R26 ;  /* 0x00007610ff1a3816 */ /* 0x000fe2000000001a */
[----:B------:R-:W-:-:S03]  /*0ce0*/  UIADD3 UR5, UPT, UPT, UR5, 0x108, URZ ;  /* 0x0000010805057890 */ /* 0x000fc6000fffe0ff */
[----:B------:R-:W-:Y:S01]  /*0cf0*/  @P0 PRMT R26, RZ, 0x7610, R26 ;  /* 0x00007610ff1a0816 */ /* 0x000fe2000000001a */
[----:B------:R-:W-:-:S03]  /*0d00*/  UISETP.NE.AND UP0, UPT, UR5, 0x8c4, UPT ;  /* 0x000008c40500788c */ /* 0x000fc6000bf05270 */
[----:B------:R-:W-:Y:S01]  /*0d10*/  @P1 PRMT R26, RZ, 0x7610, R26 ;  /* 0x00007610ff1a1816 */ /* 0x000fe2000000001a */
[----:B------:R-:W-:-:S03]  /*0d20*/  USHF.L.U32 UR13, UR12, 0x1, URZ ;  /* 0x000000010c0d7899 */ /* 0x000fc600080006ff */
[----:B------:R-:W-:-:S04]  /*0d30*/  @P2 PRMT R26, RZ, 0x7610, R26 ;  /* 0x00007610ff1a2816 */ /* 0x000fc8000000001a */
[----:B------:R-:W-:-:S04]  /*0d40*/  @P6 PRMT R26, RZ, 0x7610, R26 ;  /* 0x00007610ff1a6816 */ /* 0x000fc8000000001a */
[----:B------:R-:W-:Y:S01]  /*0d50*/  @P5 PRMT R26, RZ, 0x7610, R26 ;  /* 0x00007610ff1a5816 */ /* 0x000fe2000000001a */
[C---:B--2---:R-:W-:Y:S01]  /*0d60*/  @P1 FMUL R8, R0.reuse, R3 ;  /* 0x0000000300081220 */ /* 0x044fe20000400000 */
[----:B---3--:R-:W-:-:S04]  /*0d70*/  @P3 FMUL R29, R0, R9 ;  /* 0x00000009001d3220 */ /* 0x008fc80000400000 */
[----:B------:R-:W-:Y:S01]  /*0d80*/  @P1 F2FP.SATFINITE.E4M3.F32.PACK_AB_MERGE_C R3, RZ, R8, RZ ;  /* 0x00000008ff03123e */ /* 0x000fe200048070ff */
[C---:B----4-:R-:W-:Y:S01]  /*0d90*/  @P0 FMUL R31, R0.reuse, R11 ;  /* 0x0000000b001f0220 */ /* 0x050fe20000400000 */
[----:B------:R-:W-:Y:S01]  /*0da0*/  @P3 F2FP.SATFINITE.E4M3.F32.PACK_AB_MERGE_C R29, RZ, R29, RZ ;  /* 0x0000001dff1d323e */ /* 0x000fe200048070ff */
[----:B------:R-:W-:-:S03]  /*0db0*/  @P2 FMUL R9, R0, R5 ;  /* 0x0000000500092220 */ /* 0x000fc60000400000 */
[----:B------:R-:W-:Y:S01]  /*0dc0*/  @P0 F2FP.SATFINITE.E4M3.F32.PACK_AB_MERGE_C R31, RZ, R31, RZ ;  /* 0x0000001fff1f023e */ /* 0x000fe200048070ff */
[----:B------:R-:W-:Y:S02]  /*0dd0*/  IMAD.U32 R11, RZ, RZ, UR12 ;  /* 0x0000000cff0b7e24 */ /* 0x000fe4000f8e00ff */
[C---:B------:R-:W-:Y:S01]  /*0de0*/  @P6 FMUL R2, R0.reuse, R7 ;  /* 0x0000000700026220 */ /* 0x040fe20000400000 */
[----:B------:R-:W-:Y:S01]  /*0df0*/  @P2 F2FP.SATFINITE.E4M3.F32.PACK_AB_MERGE_C R9, RZ, R9, RZ ;  /* 0x00000009ff09223e */ /* 0x000fe200048070ff */
[----:B------:R-:W-:Y:S01]  /*0e00*/  @P5 FMUL R4, R0, R13 ;  /* 0x0000000d00045220 */ /* 0x000fe20000400000 */
[----:B------:R-:W-:Y:S02]  /*0e10*/  @P3 STS.U8 [R18+-0x44], R29 ;  /* 0xffffbc1d12003388 */ /* 0x000fe40000000000 */
[----:B------:R-:W-:Y:S02]  /*0e20*/  @P6 F2FP.SATFINITE.E4M3.F32.PACK_AB_MERGE_C R5, RZ, R2, RZ ;  /* 0x00000002ff05623e */ /* 0x000fe400048070ff */
[----:B------:R-:W-:Y:S01]  /*0e30*/  IADD3 R19, P3, PT, R19, 0x2, RZ ;  /* 0x0000000213137810 */ /* 0x000fe20007f7e0ff */
[----:B------:R-:W-:Y:S01]  /*0e40*/  @P0 STS.U8 [R18+-0x24], R31 ;  /* 0xffffdc1f12000388 */ /* 0x000fe20000000000 */
[----:B------:R-:W-:-:S02]  /*0e50*/  @P5 F2FP.SATFINITE.E4M3.F32.PACK_AB_MERGE_C R7, RZ, R4, RZ ;  /* 0x00000004ff07523e */ /* 0x000fc400048070ff */
        /* <DEDUP_REMOVED lines=70> */
.L_x_190:
[----:B------:R-:W-:Y:S05]  /*12c0*/  BSYNC.RECONVERGENT B0 ;  /* 0x0000000000007941 */ /* 0x000fea0003800200 */
.L_x_189:
        /* <DEDUP_REMOVED lines=17> */
.L_x_192:
[----:B------:R-:W-:Y:S05]  /*13e0*/  BSYNC.RECONVERGENT B0 ;  /* 0x0000000000007941 */ /* 0x000fea0003800200 */
.L_x_191:
        /* <DEDUP_REMOVED lines=38> */
.L_x_194:
[----:B------:R-:W-:Y:S05]  /*1650*/  BSYNC.RECONVERGENT B0 ;  /* 0x0000000000007941 */ /* 0x000fea0003800200 */
.L_x_193:
        /* <DEDUP_REMOVED lines=17> */
.L_x_196:
[----:B------:R-:W-:Y:S05]  /*1770*/  BSYNC.RECONVERGENT B0 ;  /* 0x0000000000007941 */ /* 0x000fea0003800200 */
.L_x_195:
        /* <DEDUP_REMOVED lines=17> */
.L_x_198:
[----:B------:R-:W-:Y:S05]  /*1890*/  BSYNC.RECONVERGENT B0 ;  /* 0x0000000000007941 */ /* 0x000fea0003800200 */
.L_x_197:
        /* <DEDUP_REMOVED lines=17> */
.L_x_200:
[----:B------:R-:W-:Y:S05]  /*19b0*/  BSYNC.RECONVERGENT B0 ;  /* 0x0000000000007941 */ /* 0x000fea0003800200 */
.L_x_199:
        /* <DEDUP_REMOVED lines=17> */
.L_x_202:
[----:B------:R-:W-:Y:S05]  /*1ad0*/  BSYNC.RECONVERGENT B0 ;  /* 0x0000000000007941 */ /* 0x000fea0003800200 */
.L_x_201:
        /* <DEDUP_REMOVED lines=17> */
.L_x_204:
[----:B------:R-:W-:Y:S05]  /*1bf0*/  BSYNC.RECONVERGENT B0 ;  /* 0x0000000000007941 */ /* 0x000fea0003800200 */
.L_x_203:
        /* <DEDUP_REMOVED lines=17> */
.L_x_206:
[----:B------:R-:W-:Y:S05]  /*1d10*/  BSYNC.RECONVERGENT B0 ;  /* 0x0000000000007941 */ /* 0x000fea0003800200 */
.L_x_205:
        /* <DEDUP_REMOVED lines=36> */
.L_x_208:
[----:B------:R-:W-:Y:S05]  /*1f60*/  BSYNC.RECONVERGENT B0 ;  /* 0x0000000000007941 */ /* 0x000fea0003800200 */
.L_x_207:
        /* <DEDUP_REMOVED lines=17> */
.L_x_210:
[----:B------:R-:W-:Y:S05]  /*2080*/  BSYNC.RECONVERGENT B0 ;  /* 0x0000000000007941 */ /* 0x000fea0003800200 */
.L_x_209:
        /* <DEDUP_REMOVED lines=17> */
.L_x_212:
[----:B------:R-:W-:Y:S05]  /*21a0*/  BSYNC.RECONVERGENT B0 ;  /* 0x0000000000007941 */ /* 0x000fea0003800200 */
.L_x_211:
        /* <DEDUP_REMOVED lines=17> */
.L_x_214:
[----:B------:R-:W-:Y:S05]  /*22c0*/  BSYNC.RECONVERGENT B0 ;  /* 0x0000000000007941 */ /* 0x000fea0003800200 */
.L_x_213:
        /* <DEDUP_REMOVED lines=17> */
.L_x_216:
[----:B------:R-:W-:Y:S05]  /*23e0*/  BSYNC.RECONVERGENT B0 ;  /* 0x0000000000007941 */ /* 0x000fea0003800200 */
.L_x_215:
        /* <DEDUP_REMOVED lines=17> */
.L_x_218:
[----:B------:R-:W-:Y:S05]  /*2500*/  BSYNC.RECONVERGENT B0 ;  /* 0x0000000000007941 */ /* 0x000fea0003800200 */
.L_x_217:
        /* <DEDUP_REMOVED lines=15> */
.L_x_219:
        /* <DEDUP_REMOVED lines=16> */
.L_x_279:


//--------------------- .text._ZN18transformer_engine24fp8_block_scaling_recipe37fp8_block_scaling_partial_cast_kernelIf13__nv_fp8_e5m2Lb0EEEvPKT_PT0_PKfmmmmmm --------------------------
	.section	.text._ZN18transformer_engine24fp8_block_scaling_recipe37fp8_block_scaling_partial_cast_kernelIf13__nv_fp8_e5m2Lb0EEEvPKT_PT0_PKfmmmmmm,"ax",@progbits
	.align	128
        .global         _ZN18transformer_engine24fp8_block_scaling_recipe37fp8_block_scaling_partial_cast_kernelIf13__nv_fp8_e5m2Lb0EEEvPKT_PT0_PKfmmmmmm
        .type           _ZN18transformer_engine24fp8_block_scaling_recipe37fp8_block_scaling_partial_cast_kernelIf13__nv_fp8_e5m2Lb0EEEvPKT_PT0_PKfmmmmmm,@function
        .size           _ZN18transformer_engine24fp8_block_scaling_recipe37fp8_block_scaling_partial_cast_kernelIf13__nv_fp8_e5m2Lb0EEEvPKT_PT0_PKfmmmmmm,(.L_x_280 - _ZN18transformer_engine24fp8_block_scaling_recipe37fp8_block_scaling_partial_cast_kernelIf13__nv_fp8_e5m2Lb0EEEvPKT_PT0_PKfmmmmmm)
        .other          _ZN18transformer_engine24fp8_block_scaling_recipe37fp8_block_scaling_partial_cast_kernelIf13__nv_fp8_e5m2Lb0EEEvPKT_PT0_PKfmmmmmm,@"STO_CUDA_ENTRY STV_DEFAULT"
_ZN18transformer_engine24fp8_block_scaling_recipe37fp8_block_scaling_partial_cast_kernelIf13__nv_fp8_e5m2Lb0EEEvPKT_PT0_PKfmmmmmm:
.text._ZN18transformer_engine24fp8_block_scaling_recipe37fp8_block_scaling_partial_cast_kernelIf13__nv_fp8_e5m2Lb0EEEvPKT_PT0_PKfmmmmmm:
        /* <DEDUP_REMOVED lines=63> */
.L_x_220:
        /* <DEDUP_REMOVED lines=120> */
[----:B------:R-:W-:-:S05]  /*0b70*/  @P0 F2FP.SATFINITE.E5M2.F32.PACK_AB_MERGE_C R9, RZ, R2, RZ ;  /* 0x00000002ff09023e */ /* 0x000fca00048060ff */
        /* <DEDUP_REMOVED lines=36> */
[----:B------:R-:W-:Y:S02]  /*0dc0*/  @P5 F2FP.SATFINITE.E5M2.F32.PACK_AB_MERGE_C R5, RZ, R8, RZ ;  /* 0x00000008ff05523e */ /* 0x000fe400048060ff */
[----:B------:R-:W-:Y:S01]  /*0dd0*/  @P4 F2FP.SATFINITE.E5M2.F32.PACK_AB_MERGE_C R3, RZ, R4, RZ ;  /* 0x00000004ff03423e */ /* 0x000fe200048060ff */
[C---:B------:R-:W-:Y:S01]  /*0de0*/  @P1 FMUL R10, R17.reuse, R10 ;  /* 0x0000000a110a1220 */ /* 0x040fe20000400000 */
[----:B------:R-:W-:Y:S01]  /*0df0*/  @P3 PRMT R21, RZ, 0x7610, R21 ;  /* 0x00007610ff153816 */ /* 0x000fe20000000015 */
[----:B------:R-:W-:Y:S01]  /*0e00*/  USHF.L.U32 UR17, UR20, 0x1, URZ ;  /* 0x0000000114117899 */ /* 0x000fe200080006ff */
[----:B------:R-:W-:Y:S02]  /*0e10*/  @P3 F2FP.SATFINITE.E5M2.F32.PACK_AB_MERGE_C R9, RZ, R2, RZ ;  /* 0x00000002ff09323e */ /* 0x000fe400048060ff */
[----:B0-----:R-:W-:Y:S01]  /*0e20*/  @P1 F2FP.SATFINITE.E5M2.F32.PACK_AB_MERGE_C R7, RZ, R10, RZ ;  /* 0x0000000aff07123e */ /* 0x001fe200048060ff */
[----:B------:R-:W-:Y:S01]  /*0e30*/  @P2 FMUL R4, R17, R12 ;  /* 0x0000000c11042220 */ /* 0x000fe20000400000 */
[----:B------:R-:W-:Y:S01]  /*0e40*/  @P1 PRMT R21, RZ, 0x7610, R21 ;  /* 0x00007610ff151816 */ /* 0x000fe20000000015 */
[----:B------:R-:W-:Y:S01]  /*0e50*/  @P4 STS.U8 [R20+-0x24], R3 ;  /* 0xffffdc0314004388 */ /* 0x000fe20000000000 */
[----:B------:R-:W-:-:S02]  /*0e60*/  @P6 F2FP.SATFINITE.E5M2.F32.PACK_AB_MERGE_C R33, RZ, R32, RZ ;  /* 0x00000020ff21623e */ /* 0x000fc400048060ff */
[----:B------:R-:W-:Y:S01]  /*0e70*/  @P2 F2FP.SATFINITE.E5M2.F32.PACK_AB_MERGE_C R11, RZ, R4, RZ ;  /* 0x00000004ff0b223e */ /* 0x000fe200048060ff */
        /* <DEDUP_REMOVED lines=16> */
[----:B------:R-:W-:-:S05]  /*0f80*/  @P0 F2FP.SATFINITE.E5M2.F32.PACK_AB_MERGE_C R13, RZ, R8, RZ ;  /* 0x00000008ff0d023e */ /* 0x000fca00048060ff */
        /* <DEDUP_REMOVED lines=74> */
.L_x_230:
        /* <DEDUP_REMOVED lines=30> */
.L_x_223:
[----:B---3--:R-:W-:-:S05]  /*1610*/  IMAD.U32 R13, R13, 0x10000, RZ ;  /* 0x000100000d0d7824 */ /* 0x008fca00078e00ff */
[----:B------:R-:W-:-:S05]  /*1620*/  LOP3.LUT R13, R13, 0xff0000, RZ, 0xc0, !PT ;  /* 0x00ff00000d0d7812 */ /* 0x000fca00078ec0ff */
[----:B----4-:R-:W-:-:S04]  /*1630*/  IMAD R13, R20, 0x1000000, R13 ;  /* 0x01000000140d7824 */ /* 0x010fc800078e020d */
[----:B--2---:R-:W-:-:S04]  /*1640*/  IMAD R13, R19, 0x100, R13 ;  /* 0x00000100130d7824 */ /* 0x004fc800078e020d */
[----:B-1----:R-:W-:-:S05]  /*1650*/  IMAD.IADD R13, R15, 0x1, R13 ;  /* 0x000000010f0d7824 */ /* 0x002fca00078e020d */
[----:B------:R0:W-:Y:S02]  /*1660*/  STG.E desc[UR10][R4.64], R13 ;  /* 0x0000000d04007986 */ /* 0x0001e4000c10190a */
.L_x_222:
[----:B------:R-:W-:Y:S05]  /*1670*/  BSYNC.RECONVERGENT B0 ;  /* 0x0000000000007941 */ /* 0x000fea0003800200 */
.L_x_221:
        /* <DEDUP_REMOVED lines=42> */
.L_x_225:
[----:B------:R-:W-:Y:S05]  /*1920*/  BSYNC.RECONVERGENT B0 ;  /* 0x0000000000007941 */ /* 0x000fea0003800200 */
.L_x_224:
        /* <DEDUP_REMOVED lines=31> */
.L_x_227:
[----:B------:R-:W-:Y:S05]  /*1b20*/  BSYNC.RECONVERGENT B0 ;  /* 0x0000000000007941 */ /* 0x000fea0003800200 */
.L_x_226:
        /* <DEDUP_REMOVED lines=31> */
.L_x_229:
[----:B------:R-:W-:Y:S05]  /*1d20*/  BSYNC.RECONVERGENT B0 ;  /* 0x0000000000007941 */ /* 0x000fea0003800200 */
.L_x_228:
[----:B------:R-:W-:Y:S01]  /*1d30*/  IADD3 R0, P0, PT, R0, 0x4, RZ ;  /* 0x0000000400007810 */ /* 0x000fe20007f1e0ff */
[----:B------:R-:W-:Y:S01]  /*1d40*/  ULEA UR5, UP0, UR24, UR5, 0x2 ;  /* 0x0000000518057291 */ /* 0x000fe2000f8010ff */
[----:B------:R-:W-:-:S03]  /*1d50*/  VIADD R11, R11, 0x210 ;  /* 0x000002100b0b7836 */ /* 0x000fc60000000000 */
[----:B------:R-:W-:Y:S01]  /*1d60*/  IMAD.X R29, RZ, RZ, R29, P0 ;  /* 0x000000ffff1d7224 */ /* 0x000fe200000e061d */
[----:B------:R-:W-:Y:S01]  /*1d70*/  UIADD3.X UR6, UPT, UPT, UR6, UR7, URZ, UP0, !UPT ;  /* 0x0000000706067290 */ /* 0x000fe200087fe4ff */
[----:B------:R-:W-:Y:S11]  /*1d80*/  BRA.U UP1, `(.L_x_230) ;  /* 0xfffffff501a87547 */ /* 0x000ff6000b83ffff */
[----:B------:R-:W-:Y:S05]  /*1d90*/  EXIT ;  /* 0x000000000000794d */ /* 0x000fea0003800000 */
.L_x_231:
        /* <DEDUP_REMOVED lines=14> */
.L_x_280:


//--------------------- .text._ZN18transformer_engine24fp8_block_scaling_recipe37fp8_block_scaling_partial_cast_kernelIf13__nv_fp8_e5m2Lb1EEEvPKT_PT0_PKfmmmmmm --------------------------
	.section	.text._ZN18transformer_engine24fp8_block_scaling_recipe37fp8_block_scaling_partial_cast_kernelIf13__nv_fp8_e5m2Lb1EEEvPKT_PT0_PKfmmmmmm,"ax",@progbits
	.align	128
        .global         _ZN18transformer_engine24fp8_block_scaling_recipe37fp8_block_scaling_partial_cast_kernelIf13__nv_fp8_e5m2Lb1EEEvPKT_PT0_PKfmmmmmm
        .type           _ZN18transformer_engine24fp8_block_scaling_recipe37fp8_block_scaling_partial_cast_kernelIf13__nv_fp8_e5m2Lb1EEEvPKT_PT0_PKfmmmmmm,@function
        .size           _ZN18transformer_engine24fp8_block_scaling_recipe37fp8_block_scaling_partial_cast_kernelIf13__nv_fp8_e5m2Lb1EEEvPKT_PT0_PKfmmmmmm,(.L_x_281 - _ZN18transformer_engine24fp8_block_scaling_recipe37fp8_block_scaling_partial_cast_kernelIf13__nv_fp8_e5m2Lb1EEEvPKT_PT0_PKfmmmmmm)
        .other          _ZN18transformer_engine24fp8_block_scaling_recipe37fp8_block_scaling_partial_cast_kernelIf13__nv_fp8_e5m2Lb1EEEvPKT_PT0_PKfmmmmmm,@"STO_CUDA_ENTRY STV_DEFAULT"
_ZN18transformer_engine24fp8_block_scaling_recipe37fp8_block_scaling_partial_cast_kernelIf13__nv_fp8_e5m2Lb1EEEvPKT_PT0_PKfmmmmmm:
.text._ZN18transformer_engine24fp8_block_scaling_recipe37fp8_block_scaling_partial_cast_kernelIf13__nv_fp8_e5m2Lb1EEEvPKT_PT0_PKfmmmmmm:
        /* <DEDUP_REMOVED lines=65> */
.L_x_232:
        /* <DEDUP_REMOVED lines=102> */
[----:B------:R-:W-:-:S05]  /*0a70*/  @P0 F2FP.SATFINITE.E5M2.F32.PACK_AB_MERGE_C R7, RZ, R4, RZ ;  /* 0x00000004ff07023e */ /* 0x000fca00048060ff */
        /* <DEDUP_REMOVED lines=17> */
[----:B------:R-:W-:-:S05]  /*0b90*/  @P4 F2FP.SATFINITE.E5M2.F32.PACK_AB_MERGE_C R13, RZ, R2, RZ ;  /* 0x00000002ff0d423e */ /* 0x000fca00048060ff */
        /* <DEDUP_REMOVED lines=30> */
[----:B------:R-:W-:Y:S01]  /*0d80*/  @P1 F2FP.SATFINITE.E5M2.F32.PACK_AB_MERGE_C R3, RZ, R8, RZ ;  /* 0x00000008ff03123e */ /* 0x000fe200048060ff */
[C---:B----4-:R-:W-:Y:S01]  /*0d90*/  @P0 FMUL R31, R0.reuse, R11 ;  /* 0x0000000b001f0220 */ /* 0x050fe20000400000 */
[----:B------:R-:W-:Y:S01]  /*0da0*/  @P3 F2FP.SATFINITE.E5M2.F32.PACK_AB_MERGE_C R29, RZ, R29, RZ ;  /* 0x0000001dff1d323e */ /* 0x000fe200048060ff */
[----:B------:R-:W-:-:S03]  /*0db0*/  @P2 FMUL R9, R0, R5 ;  /* 0x0000000500092220 */ /* 0x000fc60000400000 */
[----:B------:R-:W-:Y:S01]  /*0dc0*/  @P0 F2FP.SATFINITE.E5M2.F32.PACK_AB_MERGE_C R31, RZ, R31, RZ ;  /* 0x0000001fff1f023e */ /* 0x000fe200048060ff */
[----:B------:R-:W-:Y:S02]  /*0dd0*/  IMAD.U32 R11, RZ, RZ, UR12 ;  /* 0x0000000cff0b7e24 */ /* 0x000fe4000f8e00ff */
[C---:B------:R-:W-:Y:S01]  /*0de0*/  @P6 FMUL R2, R0.reuse, R7 ;  /* 0x0000000700026220 */ /* 0x040fe20000400000 */
[----:B------:R-:W-:Y:S01]  /*0df0*/  @P2 F2FP.SATFINITE.E5M2.F32.PACK_AB_MERGE_C R9, RZ, R9, RZ ;  /* 0x00000009ff09223e */ /* 0x000fe200048060ff */
[----:B------:R-:W-:Y:S01]  /*0e00*/  @P5 FMUL R4, R0, R13 ;  /* 0x0000000d00045220 */ /* 0x000fe20000400000 */
[----:B------:R-:W-:Y:S02]  /*0e10*/  @P3 STS.U8 [R18+-0x44], R29 ;  /* 0xffffbc1d12003388 */ /* 0x000fe40000000000 */
[----:B------:R-:W-:Y:S02]  /*0e20*/  @P6 F2FP.SATFINITE.E5M2.F32.PACK_AB_MERGE_C R5, RZ, R2, RZ ;  /* 0x00000002ff05623e */ /* 0x000fe400048060ff */
[----:B------:R-:W-:Y:S01]  /*0e30*/  IADD3 R19, P3, PT, R19, 0x2, RZ ;  /* 0x0000000213137810 */ /* 0x000fe20007f7e0ff */
[----:B------:R-:W-:Y:S01]  /*0e40*/  @P0 STS.U8 [R18+-0x24], R31 ;  /* 0xffffdc1f12000388 */ /* 0x000fe20000000000 */
[----:B------:R-:W-:-:S02]  /*0e50*/  @P5 F2FP.SATFINITE.E5M2.F32.PACK_AB_MERGE_C R7, RZ, R4, RZ ;  /* 0x00000004ff07523e */ /* 0x000fc400048060ff */
        /* <DEDUP_REMOVED lines=70> */
.L_x_234:
[----:B------:R-:W-:Y:S05]  /*12c0*/  BSYNC.RECONVERGENT B0 ;  /* 0x0000000000007941 */ /* 0x000fea0003800200 */
.L_x_233:
        /* <DEDUP_REMOVED lines=17> */
.L_x_236:
[----:B------:R-:W-:Y:S05]  /*13e0*/  BSYNC.RECONVERGENT B0 ;  /* 0x0000000000007941 */ /* 0x000fea0003800200 */
.L_x_235:
        /* <DEDUP_REMOVED lines=38> */
.L_x_238:
[----:B------:R-:W-:Y:S05]  /*1650*/  BSYNC.RECONVERGENT B0 ;  /* 0x0000000000007941 */ /* 0x000fea0003800200 */
.L_x_237:
        /* <DEDUP_REMOVED lines=17> */
.L_x_240:
[----:B------:R-:W-:Y:S05]  /*1770*/  BSYNC.RECONVERGENT B0 ;  /* 0x0000000000007941 */ /* 0x000fea0003800200 */
.L_x_239:
        /* <DEDUP_REMOVED lines=17> */
.L_x_242:
[----:B------:R-:W-:Y:S05]  /*1890*/  BSYNC.RECONVERGENT B0 ;  /* 0x0000000000007941 */ /* 0x000fea0003800200 */
.L_x_241:
        /* <DEDUP_REMOVED lines=17> */
.L_x_244:
[----:B------:R-:W-:Y:S05]  /*19b0*/  BSYNC.RECONVERGENT B0 ;  /* 0x0000000000007941 */ /* 0x000fea0003800200 */
.L_x_243:
        /* <DEDUP_REMOVED lines=17> */
.L_x_246:
[----:B------:R-:W-:Y:S05]  /*1ad0*/  BSYNC.RECONVERGENT B0 ;  /* 0x0000000000007941 */ /* 0x000fea0003800200 */
.L_x_245:
        /* <DEDUP_REMOVED lines=17> */
.L_x_248:
[----:B------:R-:W-:Y:S05]  /*1bf0*/  BSYNC.RECONVERGENT B0 ;  /* 0x0000000000007941 */ /* 0x000fea0003800200 */
.L_x_247:
        /* <DEDUP_REMOVED lines=17> */
.L_x_250:
[----:B------:R-:W-:Y:S05]  /*1d10*/  BSYNC.RECONVERGENT B0 ;  /* 0x0000000000007941 */ /* 0x000fea0003800200 */
.L_x_249:
        /* <DEDUP_REMOVED lines=36> */
.L_x_252:
[----:B------:R-:W-:Y:S05]  /*1f60*/  BSYNC.RECONVERGENT B0 ;  /* 0x0000000000007941 */ /* 0x000fea0003800200 */
.L_x_251:
        /* <DEDUP_REMOVED lines=17> */
.L_x_254:
[----:B------:R-:W-:Y:S05]  /*2080*/  BSYNC.RECONVERGENT B0 ;  /* 0x0000000000007941 */ /* 0x000fea0003800200 */
.L_x_253:
        /* <DEDUP_REMOVED lines=17> */
.L_x_256:
[----:B------:R-:W-:Y:S05]  /*21a0*/  BSYNC.RECONVERGENT B0 ;  /* 0x0000000000007941 */ /* 0x000fea0003800200 */
.L_x_255:
        /* <DEDUP_REMOVED lines=17> */
.L_x_258:
[----:B------:R-:W-:Y:S05]  /*22c0*/  BSYNC.RECONVERGENT B0 ;  /* 0x0000000000007941 */ /* 0x000fea0003800200 */
.L_x_257:
        /* <DEDUP_REMOVED lines=17> */
.L_x_260:
[----:B------:R-:W-:Y:S05]  /*23e0*/  BSYNC.RECONVERGENT B0 ;  /* 0x0000000000007941 */ /* 0x000fea0003800200 */
.L_x_259:
        /* <DEDUP_REMOVED lines=17> */
.L_x_262:
[----:B------:R-:W-:Y:S05]  /*2500*/  BSYNC.RECONVERGENT B0 ;  /* 0x0000000000007941 */ /* 0x000fea0003800200 */
.L_x_261:
        /* <DEDUP_REMOVED lines=15> */
.L_x_263:
        /* <DEDUP_REMOVED lines=16> */
.L_x_281:


//--------------------- .text._ZN18transformer_engine24fp8_block_scaling_recipe45fp8_block_scaling_compute_partial_amax_kernelI13__nv_bfloat16EEvPKT_Pfmmmmmm --------------------------
	.section	.text._ZN18transformer_engine24fp8_block_scaling_recipe45fp8_block_scaling_compute_partial_amax_kernelI13__nv_bfloat16EEvPKT_Pfmmmmmm,"ax",@progbits
	.align	128
        .global         _ZN18transformer_engine24fp8_block_scaling_recipe45fp8_block_scaling_compute_partial_amax_kernelI13__nv_bfloat16EEvPKT_Pfmmmmmm
        .type           _ZN18transformer_engine24fp8_block_scaling_recipe45fp8_block_scaling_compute_partial_amax_kernelI13__nv_bfloat16EEvPKT_Pfmmmmmm,@function
        .size           _ZN18transformer_engine24fp8_block_scaling_recipe45fp8_block_scaling_compute_partial_amax_kernelI13__nv_bfloat16EEvPKT_Pfmmmmmm,(.L_x_282 - _ZN18transformer_engine24fp8_block_scaling_recipe45fp8_block_scaling_compute_partial_amax_kernelI13__nv_bfloat16EEvPKT_Pfmmmmmm)
        .other          _ZN18transformer_engine24fp8_block_scaling_recipe45fp8_block_scaling_compute_partial_amax_kernelI13__nv_bfloat16EEvPKT_Pfmmmmmm,@"STO_CUDA_ENTRY STV_DEFAULT"
_ZN18transformer_engine24fp8_block_scaling_recipe45fp8_block_scaling_compute_partial_amax_kernelI13__nv_bfloat16EEvPKT_Pfmmmmmm:
.text._ZN18transformer_engine24fp8_block_scaling_recipe45fp8_block_scaling_compute_partial_amax_kernelI13__nv_bfloat16EEvPKT_Pfmmmmmm:
[----:B------:R-:W-:Y:S01]  /*0000*/  LDC R1, c[0x0][0x37c] ;  /* 0x0000df00ff017b82 */ /* 0x000fe20000000800 */
[----:B------:R-:W0:Y:S01]  /*0010*/  S2R R7, SR_TID.X ;  /* 0x0000000000077919 */ /* 0x000e220000002100 */
[----:B------:R-:W1:Y:S06]  /*0020*/  LDCU.128 UR8, c[0x0][0x3b0] ;  /* 0x00007600ff0877ac */ /* 0x000e6c0008000c00 */
[----:B------:R-:W2:Y:S01]  /*0030*/  S2UR UR7, SR_CTAID.Y ;  /* 0x00000000000779c3 */ /* 0x000ea20000002600 */
[----:B------:R-:W3:Y:S01]  /*0040*/  S2R R0, SR_CTAID.X ;  /* 0x0000000000007919 */ /* 0x000ee20000002500 */
[----:B------:R-:W4:Y:S01]  /*0050*/  LDCU.64 UR14, c[0x0][0x358] ;  /* 0x00006b00ff0e77ac */ /* 0x000f220008000a00 */
[----:B------:R-:W0:Y:S05]  /*0060*/  LDCU.64 UR16, c[0x0][0x3a8] ;  /* 0x00007500ff1077ac */ /* 0x000e2a0008000a00 */
[----:B------:R-:W5:Y:S01]  /*0070*/  LDC.64 R2, c[0x0][0x3a8] ;  /* 0x0000ea00ff027b82 */ /* 0x000f620000000a00 */
[----:B-1----:R-:W-:-:S02]  /*0080*/  UIADD3 UR5, UP0, UPT, UR10, UR8, URZ ;  /* 0x000000080a057290 */ /* 0x002fc4000ff1e0ff */
[----:B------:R-:W-:Y:S02]  /*0090*/  USHF.L.U64.HI UR10, UR8, 0x1, UR9 ;  /* 0x00000001080a7899 */ /* 0x000fe40008010209 */
[----:B------:R-:W-:Y:S02]  /*00a0*/  USHF.L.U32 UR4, UR8, 0x1, URZ ;  /* 0x0000000108047899 */ /* 0x000fe400080006ff */
[----:B------:R-:W-:Y:S01]  /*00b0*/  UIADD3.X UR6, UPT, UPT, UR11, UR9, URZ, UP0, !UPT ;  /* 0x000000090b067290 */ /* 0x000fe200087fe4ff */
[----:B------:R-:W1:Y:S01]  /*00c0*/  LDCU.64 UR8, c[0x0][0x380] ;  /* 0x00007000ff0877ac */ /* 0x000e620008000a00 */
[----:B------:R-:W-:Y:S02]  /*00d0*/  IMAD.U32 R15, RZ, RZ, UR10 ;  /* 0x0000000aff0f7e24 */ /* 0x000fe4000f8e00ff */
[----:B------:R-:W-:Y:S01]  /*00e0*/  IMAD.U32 R14, RZ, RZ, UR4 ;  /* 0x00000004ff0e7e24 */ /* 0x000fe2000f8e00ff */
[----:B--2---:R-:W-:Y:S01]  /*00f0*/  UIMAD.WIDE.U32 UR12, UR7, 0x80, URZ ;  /* 0x00000080070c78a5 */ /* 0x004fe2000f8e00ff */
[C---:B0-----:R-:W-:Y:S01]  /*0100*/  SHF.R.U64 R17, R7.reuse, 0x5, RZ ;  /* 0x0000000507117819 */ /* 0x041fe200000012ff */
[----:B------:R-:W0:Y:S01]  /*0110*/  LDCU.64 UR10, c[0x0][0x3a0] ;  /* 0x00007400ff0a77ac */ /* 0x000e220008000a00 */
[----:B------:R-:W-:Y:S01]  /*0120*/  LOP3.LUT R7, R7, 0x1f, RZ, 0xc0, !PT ;  /* 0x0000001f07077812 */ /* 0x000fe200078ec0ff */
[C---:B-----5:R-:W-:Y:S01]  /*0130*/  IMAD.SHL.U32 R21, R2.reuse, 0x10, RZ ;  /* 0x0000001002157824 */ /* 0x060fe200078e00ff */
[C---:B------:R-:W-:Y:S01]  /*0140*/  SHF.L.U64.HI R20, R2.reuse, 0x4, R3 ;  /* 0x0000000402147819 */ /* 0x040fe20000010203 */
[----:B------:R-:W-:Y:S01]  /*0150*/  IMAD R6, R2, UR13, RZ ;  /* 0x0000000d02067c24 */ /* 0x000fe2000f8e02ff */
[----:B------:R-:W-:Y:S01]  /*0160*/  LOP3.LUT R17, R17, UR12, RZ, 0xfc, !PT ;  /* 0x0000000c11117c12 */ /* 0x000fe2000f8efcff */
[----:B---3--:R-:W-:Y:S01]  /*0170*/  IMAD R7, R0, 0x80, R7 ;  /* 0x0000008000077824 */ /* 0x008fe200078e0207 */
[----:B------:R-:W-:Y:S01]  /*0180*/  SHF.L.U64.HI R22, R2, 0x5, R3 ;  /* 0x0000000502167819 */ /* 0x000fe20000010203 */
[----:B------:R-:W-:Y:S01]  /*0190*/  IMAD.U32 R10, RZ, RZ, UR12 ;  /* 0x0000000cff0a7e24 */ /* 0x000fe2000f8e00ff */
[C---:B------:R-:W-:Y:S01]  /*01a0*/  LOP3.LUT R4, R17.reuse, 0x8, RZ, 0xfc, !PT ;  /* 0x0000000811047812 */ /* 0x040fe200078efcff */
[C---:B------:R-:W-:Y:S01]  /*01b0*/  IMAD R5, R17.reuse, R3, R6 ;  /* 0x0000000311057224 */ /* 0x040fe200078e0206 */
[----:B------:R-:W-:Y:S01]  /*01c0*/  UMOV UR4, URZ ;  /* 0x000000ff00047c82 */ /* 0x000fe20008000000 */
[----:B------:R-:W-:-:S04]  /*01d0*/  IMAD.WIDE.U32 R8, R17, R2, RZ ;  /* 0x0000000211087225 */ /* 0x000fc800078e00ff */
[----:B------:R-:W-:Y:S01]  /*01e0*/  IMAD R19, R4, R3, R6 ;  /* 0x0000000304137224 */ /* 0x000fe200078e0206 */
[----:B-1----:R-:W-:Y:S01]  /*01f0*/  LEA R6, P0, R8, UR8, 0x1 ;  /* 0x0000000808067c11 */ /* 0x002fe2000f8008ff */
[----:B------:R-:W-:Y:S02]  /*0200*/  IMAD.IADD R12, R9, 0x1, R5 ;  /* 0x00000001090c7824 */ /* 0x000fe400078e0205 */
[----:B------:R-:W-:-:S03]  /*0210*/  IMAD.WIDE.U32 R14, R7, 0x2, -R14 ;  /* 0x00000002070e7825 */ /* 0x000fc600078e080e */
[----:B------:R-:W-:Y:S01]  /*0220*/  LEA.HI.X R10, R8, UR9, R12, 0x1, P0 ;  /* 0x00000009080a7c11 */ /* 0x000fe200080f0c0c */
[-C--:B------:R-:W-:Y:S01]  /*0230*/  IMAD.WIDE.U32 R4, R4, R2.reuse, RZ ;  /* 0x0000000204047225 */ /* 0x080fe200078e00ff */
[----:B------:R-:W-:-:S03]  /*0240*/  ISETP.GE.U32.AND P0, PT, R7, R2, PT ;  /* 0x000000020700720c */ /* 0x000fc60003f06070 */
[----:B------:R-:W-:Y:S01]  /*0250*/  IMAD.MOV.U32 R9, RZ, RZ, R15 ;  /* 0x000000ffff097224 */ /* 0x000fe200078e000f */
[----:B------:R-:W-:Y:S01]  /*0260*/  ISETP.GE.U32.AND.EX P0, PT, RZ, R3, PT, P0 ;  /* 0x00000003ff00720c */ /* 0x000fe20003f06100 */
[----:B------:R-:W-:Y:S01]  /*0270*/  IMAD.MOV.U32 R13, RZ, RZ, R14 ;  /* 0x000000ffff0d7224 */ /* 0x000fe200078e000e */
[C---:B------:R-:W-:Y:S01]  /*0280*/  LEA R14, P1, R4.reuse, UR8, 0x1 ;  /* 0x00000008040e7c11 */ /* 0x040fe2000f8208ff */
[----:B------:R-:W-:Y:S02]  /*0290*/  IMAD.IADD R15, R5, 0x1, R19 ;  /* 0x00000001050f7824 */ /* 0x000fe400078e0213 */
[----:B------:R-:W-:Y:S02]  /*02a0*/  IMAD.MOV.U32 R16, RZ, RZ, R8 ;  /* 0x000000ffff107224 */ /* 0x000fe400078e0008 */
[----:B------:R-:W-:Y:S01]  /*02b0*/  IMAD.MOV.U32 R8, RZ, RZ, R4 ;  /* 0x000000ffff087224 */ /* 0x000fe200078e0004 */
[----:B------:R-:W-:Y:S01]  /*02c0*/  LEA.HI.X R18, R4, UR9, R15, 0x1, P1 ;  /* 0x0000000904127c11 */ /* 0x000fe200088f0c0f */
[----:B------:R-:W-:-:S02]  /*02d0*/  IMAD.MOV.U32 R19, RZ, RZ, RZ ;  /* 0x000000ffff137224 */ /* 0x000fc400078e00ff */
[C---:B------:R-:W-:Y:S02]  /*02e0*/  VIADD R23, R7.reuse, 0x20 ;  /* 0x0000002007177836 */ /* 0x040fe40000000000 */
[C---:B------:R-:W-:Y:S02]  /*02f0*/  VIADD R25, R7.reuse, 0x40 ;  /* 0x0000004007197836 */ /* 0x040fe40000000000 */
[----:B------:R-:W-:Y:S02]  /*0300*/  VIADD R3, R7, 0x60 ;  /* 0x0000006007037836 */ /* 0x000fe40000000000 */
[----:B------:R-:W-:Y:S01]  /*0310*/  IMAD.U32 R11, RZ, RZ, UR13 ;  /* 0x0000000dff0b7e24 */ /* 0x000fe2000f8e00ff */
[----:B0---4-:R-:W1:Y:S06]  /*0320*/  LDCU.64 UR12, c[0x0][0x3b0] ;  /* 0x00007600ff0c77ac */ /* 0x011e6c0008000a00 */
.L_x_264:
[----:B------:R-:W-:Y:S02]  /*0330*/  IADD3 R4, P1, PT, R7, R16, RZ ;  /* 0x0000001007047210 */ /* 0x000fe40007f3e0ff */
[----:B------:R-:W-:Y:S02]  /*0340*/  ISETP.LT.U32.AND P3, PT, R17, UR10, PT ;  /* 0x0000000a11007c0c */ /* 0x000fe4000bf61070 */
[C---:B------:R-:W-:Y:S01]  /*0350*/  ISETP.GE.U32.AND P2, PT, R4.reuse, UR5, PT ;  /* 0x0000000504007c0c */ /* 0x040fe2000bf46070 */
[----:B------:R-:W-:Y:S01]  /*0360*/  IMAD.X R5, RZ, RZ, R12, P1 ;  /* 0x000000ffff057224 */ /* 0x000fe200008e060c */
[----:B-1----:R-:W-:Y:S02]  /*0370*/  ISETP.GE.U32.AND P4, PT, R4, UR12, PT ;  /* 0x0000000c04007c0c */ /* 0x002fe4000bf86070 */
[----:B------:R-:W-:Y:S02]  /*0380*/  ISETP.LT.U32.AND.EX P1, PT, R11, UR11, !P0, P3 ;  /* 0x0000000b0b007c0c */ /* 0x000fe4000c721130 */
[----:B------:R-:W-:-:S04]  /*0390*/  ISETP.GE.U32.AND.EX P2, PT, R5, UR6, PT, P2 ;  /* 0x0000000605007c0c */ /* 0x000fc8000bf46120 */
[----:B------:R-:W-:-:S04]  /*03a0*/  ISETP.GE.U32.AND.EX P2, PT, R5, UR13, !P2, P4 ;  /* 0x0000000d05007c0c */ /* 0x000fc8000d746140 */
[----:B------:R-:W-:Y:S02]  /*03b0*/  PLOP3.LUT P2, PT, P1, P2, PT, 0x80, 0x8 ;  /* 0x000000000008781c */ /* 0x000fe40000f45070 */
[----:B------:R-:W-:-:S05]  /*03c0*/  IADD3 R4, P1, PT, R13, R6, RZ ;  /* 0x000000060d047210 */ /* 0x000fca0007f3e0ff */
[----:B------:R-:W-:-:S06]  /*03d0*/  IMAD.X R5, R9, 0x1, R10, P1 ;  /* 0x0000000109057824 */ /* 0x000fcc00008e060a */
[----:B------:R-:W2:Y:S01]  /*03e0*/  @P2 LDG.E.U16 R24, desc[UR14][R4.64] ;  /* 0x0000000e04182981 */ /* 0x000ea2000c1e1500 */
[----:B------:R-:W-:-:S04]  /*03f0*/  IADD3 R26, P5, PT, R23, R16, RZ ;  /* 0x00000010171a7210 */ /* 0x000fc80007fbe0ff */
[C---:B------:R-:W-:Y:S02]  /*0400*/  ISETP.GE.U32.AND P4, PT, R26.reuse, UR5, PT ;  /* 0x000000051a007c0c */ /* 0x040fe4000bf86070 */
[----:B------:R-:W-:Y:S01]  /*0410*/  ISETP.GE.U32.AND P1, PT, R26, UR12, PT ;  /* 0x0000000c1a007c0c */ /* 0x000fe2000bf26070 */
[----:B--2---:R-:W-:-:S05]  /*0420*/  @P2 IMAD.U32 R24, R24, 0x10000, RZ ;  /* 0x0001000018182824 */ /* 0x004fca00078e00ff */
[----:B------:R-:W-:Y:S01]  /*0430*/  @P2 FMNMX R19, R19, |R24|, !PT ;  /* 0x4000001813132209 */ /* 0x000fe20007800000 */
[----:B------:R-:W-:Y:S01]  /*0440*/  IMAD.X R24, RZ, RZ, R12, P5 ;  /* 0x000000ffff187224 */ /* 0x000fe200028e060c */
[----:B------:R-:W-:-:S04]  /*0450*/  ISETP.GE.U32.AND P2, PT, R23, UR16, PT ;  /* 0x0000001017007c0c */ /* 0x000fc8000bf46070 */
[C---:B------:R-:W-:Y:S02]  /*0460*/  ISETP.GE.U32.AND.EX P4, PT, R24.reuse, UR6, PT, P4 ;  /* 0x0000000618007c0c */ /* 0x040fe4000bf86140 */
[----:B------:R-:W-:Y:S02]  /*0470*/  ISETP.GE.U32.AND.EX P2, PT, RZ, UR17, PT, P2 ;  /* 0x00000011ff007c0c */ /* 0x000fe4000bf46120 */
[----:B------:R-:W-:Y:S02]  /*0480*/  ISETP.GE.U32.AND.EX P4, PT, R24, UR13, !P4, P1 ;  /* 0x0000000d18007c0c */ /* 0x000fe4000e786110 */
[----:B------:R-:W-:Y:S02]  /*0490*/  ISETP.LT.U32.AND.EX P1, PT, R11, UR11, !P2, P3 ;  /* 0x0000000b0b007c0c */ /* 0x000fe4000d721130 */
[----:B------:R-:W-:Y:S02]  /*04a0*/  IADD3 R26, P5, PT, R25, R16, RZ ;  /* 0x00000010191a7210 */ /* 0x000fe40007fbe0ff */
[----:B------:R-:W-:-:S02]  /*04b0*/  PLOP3.LUT P1, PT, P1, P4, PT, 0x80, 0x8 ;  /* 0x000000000008781c */ /* 0x000fc40000f29070 */
[----:B------:R-:W-:-:S11]  /*04c0*/  P2R R27, PR, RZ, 0x4 ;  /* 0x00000004ff1b7803 */ /* 0x000fd60000000000 */
[----:B------:R-:W2:Y:S01]  /*04d0*/  @P1 LDG.E.U16 R24, desc[UR14][R4.64+0x40] ;  /* 0x0000400e04181981 */ /* 0x000ea2000c1e1500 */
[C---:B------:R-:W-:Y:S02]  /*04e0*/  ISETP.GE.U32.AND P6, PT, R26.reuse, UR5, PT ;  /* 0x000000051a007c0c */ /* 0x040fe4000bfc6070 */
[----:B------:R-:W-:Y:S01]  /*04f0*/  ISETP.GE.U32.AND P4, PT, R26, UR12, PT ;  /* 0x0000000c1a007c0c */ /* 0x000fe2000bf86070 */
[----:B--2---:R-:W-:-:S05]  /*0500*/  @P1 IMAD.U32 R24, R24, 0x10000, RZ ;  /* 0x0001000018181824 */ /* 0x004fca00078e00ff */
[----:B------:R-:W-:Y:S01]  /*0510*/  @P1 FMNMX R19, R19, |R24|, !PT ;  /* 0x4000001813131209 */ /* 0x000fe20007800000 */
[----:B------:R-:W-:Y:S01]  /*0520*/  IMAD.X R24, RZ, RZ, R12, P5 ;  /* 0x000000ffff187224 */ /* 0x000fe200028e060c */
[----:B------:R-:W-:Y:S02]  /*0530*/  ISETP.GE.U32.AND P5, PT, R17, UR10, PT ;  /* 0x0000000a11007c0c */ /* 0x000fe4000bfa6070 */
[----:B------:R-:W-:Y:S02]  /*0540*/  ISETP.LT.U32.AND P1, PT, R25, UR16, PT ;  /* 0x0000001019007c0c */ /* 0x000fe4000bf21070 */
[C---:B------:R-:W-:Y:S02]  /*0550*/  ISETP.GE.U32.AND.EX P6, PT, R24.reuse, UR6, PT, P6 ;  /* 0x0000000618007c0c */ /* 0x040fe4000bfc6160 */
[----:B------:R-:W-:Y:S02]  /*0560*/  ISETP.GE.U32.AND.EX P5, PT, R11, UR11, PT, P5 ;  /* 0x0000000b0b007c0c */ /* 0x000fe4000bfa6150 */
[----:B------:R-:W-:-:S02]  /*0570*/  ISETP.GE.U32.AND.EX P4, PT, R24, UR13, !P6, P4 ;  /* 0x0000000d18007c0c */ /* 0x000fc4000f786140 */
[----:B------:R-:W-:-:S04]  /*0580*/  ISETP.LT.U32.AND.EX P5, PT, RZ, UR17, !P5, P1 ;  /* 0x00000011ff007c0c */ /* 0x000fc8000efa1110 */
[----:B------:R-:W-:-:S13]  /*0590*/  PLOP3.LUT P4, PT, P5, P4, PT, 0x80, 0x8 ;  /* 0x000000000008781c */ /* 0x000fda0002f89070 */
[----:B------:R-:W2:Y:S02]  /*05a0*/  @P4 LDG.E.U16 R24, desc[UR14][R4.64+0x80] ;  /* 0x0000800e04184981 */ /* 0x000ea4000c1e1500 */
[----:B--2---:R-:W-:-:S05]  /*05b0*/  @P4 IMAD.U32 R24, R24, 0x10000, RZ ;  /* 0x0001000018184824 */ /* 0x004fca00078e00ff */
[----:B------:R-:W-:Y:S02]  /*05c0*/  @P4 FMNMX R19, R19, |R24|, !PT ;  /* 0x4000001813134209 */ /* 0x000fe40007800000 */
[----:B------:R-:W-:-:S04]  /*05d0*/  IADD3 R24, P4, PT, R3, R16, RZ ;  /* 0x0000001003187210 */ /* 0x000fc80007f9e0ff */
[C---:B------:R-:W-:Y:S02]  /*05e0*/  ISETP.GE.U32.AND P6, PT, R24.reuse, UR5, PT ;  /* 0x0000000518007c0c */ /* 0x040fe4000bfc6070 */
[----:B------:R-:W-:Y:S01]  /*05f0*/  ISETP.GE.U32.AND P5, PT, R24, UR12, PT ;  /* 0x0000000c18007c0c */ /* 0x000fe2000bfa6070 */
[----:B------:R-:W-:Y:S01]  /*0600*/  IMAD.X R24, RZ, RZ, R12, P4 ;  /* 0x000000ffff187224 */ /* 0x000fe200020e060c */
[----:B------:R-:W-:-:S04]  /*0610*/  ISETP.GE.U32.AND P4, PT, R3, UR16, PT ;  /* 0x0000001003007c0c */ /* 0x000fc8000bf86070 */
[C---:B------:R-:W-:Y:S02]  /*0620*/  ISETP.GE.U32.AND.EX P6, PT, R24.reuse, UR6, PT, P6 ;  /* 0x0000000618007c0c */ /* 0x040fe4000bfc6160 */
[----:B------:R-:W-:Y:S02]  /*0630*/  ISETP.GE.U32.AND.EX P4, PT, RZ, UR17, PT, P4 ;  /* 0x00000011ff007c0c */ /* 0x000fe4000bf86140 */
[----:B------:R-:W-:Y:S02]  /*0640*/  ISETP.GE.U32.AND.EX P5, PT, R24, UR13, !P6, P5 ;  /* 0x0000000d18007c0c */ /* 0x000fe4000f7a6150 */
[----:B------:R-:W-:-:S04]  /*0650*/  ISETP.LT.U32.AND.EX P3, PT, R11, UR11, !P4, P3 ;  /* 0x0000000b0b007c0c */ /* 0x000fc8000e761130 */
[----:B------:R-:W-:-:S13]  /*0660*/  PLOP3.LUT P3, PT, P3, P5, PT, 0x80, 0x8 ;  /* 0x000000000008781c */ /* 0x000fda0001f6b070 */
[----:B------:R-:W2:Y:S01]  /*0670*/  @P3 LDG.E.U16 R4, desc[UR14][R4.64+0xc0] ;  /* 0x0000c00e04043981 */ /* 0x000ea2000c1e1500 */
[----:B------:R-:W-:-:S04]  /*0680*/  IADD3 R26, P6, PT, R7, R8, RZ ;  /* 0x00000008071a7210 */ /* 0x000fc80007fde0ff */
[C---:B------:R-:W-:Y:S01]  /*0690*/  ISETP.GE.U32.AND P5, PT, R26.reuse, UR5, PT ;  /* 0x000000051a007c0c */ /* 0x040fe2000bfa6070 */
[----:B------:R-:W-:Y:S01]  /*06a0*/  IMAD.X R28, RZ, RZ, R15, P6 ;  /* 0x000000ffff1c7224 */ /* 0x000fe200030e060f */
[----:B------:R-:W-:-:S04]  /*06b0*/  ISETP.GE.U32.AND P6, PT, R26, UR12, PT ;  /* 0x0000000c1a007c0c */ /* 0x000fc8000bfc6070 */
[----:B------:R-:W-:-:S04]  /*06c0*/  ISETP.GE.U32.AND.EX P5, PT, R28, UR6, PT, P5 ;  /* 0x000000061c007c0c */ /* 0x000fc8000bfa6150 */
[----:B------:R-:W-:Y:S01]  /*06d0*/  ISETP.GE.U32.AND.EX P6, PT, R28, UR13, !P5, P6 ;  /* 0x0000000d1c007c0c */ /* 0x000fe2000efc6160 */
[----:B--2---:R-:W-:Y:S01]  /*06e0*/  @P3 IMAD.U32 R24, R4, 0x10000, RZ ;  /* 0x0001000004183824 */ /* 0x004fe200078e00ff */
[----:B------:R-:W-:-:S04]  /*06f0*/  IADD3 R4, P5, PT, R23, R8, RZ ;  /* 0x0000000817047210 */ /* 0x000fc80007fbe0ff */
[----:B------:R-:W-:Y:S01]  /*0700*/  @P3 FMNMX R19, R19, |R24|, !PT ;  /* 0x4000001813133209 */ /* 0x000fe20007800000 */
[----:B------:R-:W-:Y:S01]  /*0710*/  IMAD.X R5, RZ, RZ, R15, P5 ;  /* 0x000000ffff057224 */ /* 0x000fe200028e060f */
[----:B------:R-:W-:Y:S02]  /*0720*/  IADD3 R26, P3, PT, R17, 0x8, RZ ;  /* 0x00000008111a7810 */ /* 0x000fe40007f7e0ff */
[----:B------:R-:W-:-:S03]  /*0730*/  ISETP.GE.U32.AND P5, PT, R4, UR12, PT ;  /* 0x0000000c04007c0c */ /* 0x000fc6000bfa6070 */
[----:B------:R-:W-:Y:S01]  /*0740*/  IMAD.X R24, RZ, RZ, R11, P3 ;  /* 0x000000ffff187224 */ /* 0x000fe200018e060b */
[----:B------:R-:W-:-:S04]  /*0750*/  ISETP.GE.U32.AND P3, PT, R4, UR5, PT ;  /* 0x0000000504007c0c */ /* 0x000fc8000bf66070 */
[----:B------:R-:W-:-:S04]  /*0760*/  ISETP.GE.U32.AND.EX P3, PT, R5, UR6, PT, P3 ;  /* 0x0000000605007c0c */ /* 0x000fc8000bf66130 */
[----:B------:R-:W-:Y:S02]  /*0770*/  ISETP.GE.U32.AND.EX P5, PT, R5, UR13, !P3, P5 ;  /* 0x0000000d05007c0c */ /* 0x000fe4000dfa6150 */
[----:B------:R-:W-:-:S04]  /*0780*/  ISETP.LT.U32.AND P3, PT, R26, UR10, PT ;  /* 0x0000000a1a007c0c */ /* 0x000fc8000bf61070 */
[----:B------:R-:W-:-:S04]  /*0790*/  ISETP.LT.U32.AND.EX P2, PT, R24, UR11, !P0, P3 ;  /* 0x0000000b18007c0c */ /* 0x000fc8000c741130 */
[----:B------:R-:W-:Y:S02]  /*07a0*/  PLOP3.LUT P6, PT, P2, P6, PT, 0x80, 0x8 ;  /* 0x000000000008781c */ /* 0x000fe400017cd070 */
[----:B------:R-:W-:-:S04]  /*07b0*/  ISETP.NE.AND P2, PT, R27, RZ, PT ;  /* 0x000000ff1b00720c */ /* 0x000fc80003f45270 */
[----:B------:R-:W-:-:S04]  /*07c0*/  ISETP.LT.U32.AND.EX P2, PT, R24, UR11, !P2, P3 ;  /* 0x0000000b18007c0c */ /* 0x000fc8000d741130 */
[----:B------:R-:W-:Y:S02]  /*07d0*/  PLOP3.LUT P5, PT, P2, P5, PT, 0x80, 0x8 ;  /* 0x000000000008781c */ /* 0x000fe400017ab070 */
[----:B------:R-:W-:-:S05]  /*07e0*/  IADD3 R4, P2, PT, R13, R14, RZ ;  /* 0x0000000e0d047210 */ /* 0x000fca0007f5e0ff */
[----:B------:R-:W-:Y:S01]  /*07f0*/  IMAD.X R5, R9, 0x1, R18, P2 ;  /* 0x0000000109057824 */ /* 0x000fe200010e0612 */
[----:B------:R-:W-:-:S04]  /*0800*/  ISETP.GE.U32.AND P2, PT, R26, UR10, PT ;  /* 0x0000000a1a007c0c */ /* 0x000fc8000bf46070 */
[----:B------:R-:W2:Y:S04]  /*0810*/  @P6 LDG.E.U16 R26, desc[UR14][R4.64] ;  /* 0x0000000e041a6981 */ /* 0x000ea8000c1e1500 */
[----:B------:R-:W3:Y:S01]  /*0820*/  @P5 LDG.E.U16 R27, desc[UR14][R4.64+0x40] ;  /* 0x0000400e041b5981 */ /* 0x000ee2000c1e1500 */
[C---:B------:R-:W-:Y:S02]  /*0830*/  ISETP.LT.U32.AND.EX P3, PT, R24.reuse, UR11, !P4, P3 ;  /* 0x0000000b18007c0c */ /* 0x040fe4000e761130 */
[----:B------:R-:W-:-:S04]  /*0840*/  ISETP.GE.U32.AND.EX P2, PT, R24, UR11, PT, P2 ;  /* 0x0000000b18007c0c */ /* 0x000fc8000bf46120 */
[----:B------:R-:W-:Y:S01]  /*0850*/  ISETP.LT.U32.AND.EX P2, PT, RZ, UR17, !P2, P1 ;  /* 0x00000011ff007c0c */ /* 0x000fe2000d741110 */
[----:B--2---:R-:W-:-:S05]  /*0860*/  @P6 IMAD.U32 R26, R26, 0x10000, RZ ;  /* 0x000100001a1a6824 */ /* 0x004fca00078e00ff */
[----:B------:R-:W-:Y:S01]  /*0870*/  @P6 FMNMX R19, R19, |R26|, !PT ;  /* 0x4000001a13136209 */ /* 0x000fe20007800000 */
[----:B---3--:R-:W-:-:S05]  /*0880*/  @P5 IMAD.U32 R26, R27, 0x10000, RZ ;  /* 0x000100001b1a5824 */ /* 0x008fca00078e00ff */
[----:B------:R-:W-:Y:S02]  /*0890*/  @P5 FMNMX R19, R19, |R26|, !PT ;  /* 0x4000001a13135209 */ /* 0x000fe40007800000 */
[----:B------:R-:W-:-:S04]  /*08a0*/  IADD3 R26, P5, PT, R25, R8, RZ ;  /* 0x00000008191a7210 */ /* 0x000fc80007fbe0ff */
[C---:B------:R-:W-:Y:S01]  /*08b0*/  ISETP.GE.U32.AND P6, PT, R26.reuse, UR5, PT ;  /* 0x000000051a007c0c */ /* 0x040fe2000bfc6070 */
[----:B------:R-:W-:Y:S01]  /*08c0*/  IMAD.X R24, RZ, RZ, R15, P5 ;  /* 0x000000ffff187224 */ /* 0x000fe200028e060f */
[----:B------:R-:W-:-:S04]  /*08d0*/  ISETP.GE.U32.AND P4, PT, R26, UR12, PT ;  /* 0x0000000c1a007c0c */ /* 0x000fc8000bf86070 */
[----:B------:R-:W-:-:S04]  /*08e0*/  ISETP.GE.U32.AND.EX P6, PT, R24, UR6, PT, P6 ;  /* 0x0000000618007c0c */ /* 0x000fc8000bfc6160 */
[----:B------:R-:W-:Y:S02]  /*08f0*/  ISETP.GE.U32.AND.EX P4, PT, R24, UR13, !P6, P4 ;  /* 0x0000000d18007c0c */ /* 0x000fe4000f786140 */
[----:B------:R-:W-:Y:S02]  /*0900*/  IADD3 R24, P5, PT, R3, R8, RZ ;  /* 0x0000000803187210 */ /* 0x000fe40007fbe0ff */
[----:B------:R-:W-:Y:S02]  /*0910*/  PLOP3.LUT P2, PT, P2, P4, PT, 0x80, 0x8 ;  /* 0x000000000008781c */ /* 0x000fe40001749070 */
[C---:B------:R-:W-:Y:S02]  /*0920*/  ISETP.GE.U32.AND P6, PT, R24.reuse, UR5, PT ;  /* 0x0000000518007c0c */ /* 0x040fe4000bfc6070 */
[----:B------:R-:W-:Y:S01]  /*0930*/  ISETP.GE.U32.AND P1, PT, R24, UR12, PT ;  /* 0x0000000c18007c0c */ /* 0x000fe2000bf26070 */
[----:B------:R-:W-:-:S05]  /*0940*/  IMAD.X R24, RZ, RZ, R15, P5 ;  /* 0x000000ffff187224 */ /* 0x000fca00028e060f */
[----:B------:R-:W-:-:S04]  /*0950*/  ISETP.GE.U32.AND.EX P5, PT, R24, UR6, PT, P6 ;  /* 0x0000000618007c0c */ /* 0x000fc8000bfa6160 */
[----:B------:R-:W-:Y:S02]  /*0960*/  ISETP.GE.U32.AND.EX P1, PT, R24, UR13, !P5, P1 ;  /* 0x0000000d18007c0c */ /* 0x000fe4000ef26110 */
[----:B------:R-:W2:Y:S02]  /*0970*/  @P2 LDG.E.U16 R24, desc[UR14][R4.64+0x80] ;  /* 0x0000800e04182981 */ /* 0x000ea4000c1e1500 */
[----:B------:R-:W-:-:S13]  /*0980*/  PLOP3.LUT P1, PT, P3, P1, PT, 0x80, 0x8 ;  /* 0x000000000008781c */ /* 0x000fda0001f23070 */
[----:B------:R-:W3:Y:S01]  /*0990*/  @P1 LDG.E.U16 R26, desc[UR14][R4.64+0xc0] ;  /* 0x0000c00e041a1981 */ /* 0x000ee2000c1e1500 */
[----:B------:R-:W-:-:S04]  /*09a0*/  UIADD3 UR4, UPT, UPT, UR4, 0x2, URZ ;  /* 0x0000000204047890 */ /* 0x000fc8000fffe0ff */
[----:B------:R-:W-:Y:S01]  /*09b0*/  UISETP.NE.AND UP0, UPT, UR4, 0x10, UPT ;  /* 0x000000100400788c */ /* 0x000fe2000bf05270 */
[-C--:B------:R-:W-:Y:S02]  /*09c0*/  IADD3 R8, P3, PT, R8, R21.reuse, RZ ;  /* 0x0000001508087210 */ /* 0x080fe40007f7e0ff */
[----:B------:R-:W-:Y:S02]  /*09d0*/  IADD3 R16, P4, PT, R16, R21, RZ ;  /* 0x0000001510107210 */ /* 0x000fe40007f9e0ff */
[----:B------:R-:W-:Y:S01]  /*09e0*/  LEA R13, P5, R2, R13, 0x5 ;  /* 0x0000000d020d7211 */ /* 0x000fe200078a28ff */
[--C-:B------:R-:W-:Y:S02]  /*09f0*/  IMAD.X R15, R15, 0x1, R20.reuse, P3 ;  /* 0x000000010f0f7824 */ /* 0x100fe400018e0614 */
[----:B------:R-:W-:Y:S02]  /*0a00*/  IMAD.X R12, R12, 0x1, R20, P4 ;  /* 0x000000010c0c7824 */ /* 0x000fe400020e0614 */
[----:B------:R-:W-:-:S02]  /*0a10*/  IMAD.X R9, R9, 0x1, R22, P5 ;  /* 0x0000000109097824 */ /* 0x000fc400028e0616 */
[----:B--2---:R-:W-:-:S05]  /*0a20*/  @P2 IMAD.U32 R24, R24, 0x10000, RZ ;  /* 0x0001000018182824 */ /* 0x004fca00078e00ff */
[----:B------:R-:W-:Y:S02]  /*0a30*/  @P2 FMNMX R19, R19, |R24|, !PT ;  /* 0x4000001813132209 */ /* 0x000fe40007800000 */
[----:B------:R-:W-:Y:S01]  /*0a40*/  IADD3 R17, P2, PT, R17, 0x10, RZ ;  /* 0x0000001011117810 */ /* 0x000fe20007f5e0ff */
[----:B---3--:R-:W-:-:S04]  /*0a50*/  @P1 IMAD.U32 R26, R26, 0x10000, RZ ;  /* 0x000100001a1a1824 */ /* 0x008fc800078e00ff */
[----:B------:R-:W-:Y:S01]  /*0a60*/  IMAD.X R11, RZ, RZ, R11, P2 ;  /* 0x000000ffff0b7224 */ /* 0x000fe200010e060b */
[----:B------:R-:W-:Y:S01]  /*0a70*/  @P1 FMNMX R19, R19, |R26|, !PT ;  /* 0x4000001a13131209 */ /* 0x000fe20007800000 */
[----:B------:R-:W-:Y:S06]  /*0a80*/  BRA.U UP0, `(.L_x_264) ;  /* 0xfffffff900287547 */ /* 0x000fec000b83ffff */
[----:B------:R-:W0:Y:S01]  /*0a90*/  SHFL.DOWN PT, R2, R19, 0x10, 0x1f ;  /* 0x0a001f0013027f89 */ /* 0x000e2200000e0000 */
[----:B------:R-:W1:Y:S01]  /*0aa0*/  S2R R9, SR_TID.X ;  /* 0x0000000000097919 */ /* 0x000e620000002100 */
[----:B0-----:R-:W-:-:S05]  /*0ab0*/  FMNMX R2, R19, R2, !PT ;  /* 0x0000000213027209 */ /* 0x001fca0007800000 */
[----:B------:R-:W0:Y:S01]  /*0ac0*/  SHFL.DOWN PT, R3, R2, 0x8, 0x1f ;  /* 0x09001f0002037f89 */ /* 0x000e2200000e0000 */
[C---:B-1----:R-:W-:Y:S02]  /*0ad0*/  LOP3.LUT R6, R9.reuse, 0x1f, RZ, 0xc0, !PT ;  /* 0x0000001f09067812 */ /* 0x042fe400078ec0ff */
[----:B------:R-:W-:Y:S02]  /*0ae0*/  ISETP.NE.AND P1, PT, R9, RZ, PT ;  /* 0x000000ff0900720c */ /* 0x000fe40003f25270 */
[----:B------:R-:W-:Y:S02]  /*0af0*/  ISETP.NE.AND P0, PT, R6, RZ, PT ;  /* 0x000000ff0600720c */ /* 0x000fe40003f05270 */
[----:B0-----:R-:W-:-:S11]  /*0b00*/  FMNMX R3, R2, R3, !PT ;  /* 0x0000000302037209 */ /* 0x001fd60007800000 */
[----:B------:R-:W0:Y:S01]  /*0b10*/  @!P0 S2R R7, SR_CgaCtaId ;  /* 0x0000000000078919 */ /* 0x000e220000008800 */
[----:B------:R-:W-:Y:S01]  /*0b20*/  @!P0 MOV R2, 0x400 ;  /* 0x0000040000028802 */ /* 0x000fe20000000f00 */
[----:B------:R-:W1:Y:S02]  /*0b30*/  SHFL.DOWN PT, R4, R3, 0x4, 0x1f ;  /* 0x08801f0003047f89 */ /* 0x000e6400000e0000 */
[----:B-1----:R-:W-:Y:S02]  /*0b40*/  FMNMX R4, R3, R4, !PT ;  /* 0x0000000403047209 */ /* 0x002fe40007800000 */
[----:B0-----:R-:W-:-:S03]  /*0b50*/  @!P0 LEA R2, R7, R2, 0x18 ;  /* 0x0000000207028211 */ /* 0x001fc600078ec0ff */
[----:B------:R-:W0:Y:S01]  /*0b60*/  SHFL.DOWN PT, R5, R4, 0x2, 0x1f ;  /* 0x08401f0004057f89 */ /* 0x000e2200000e0000 */
[----:B------:R-:W-:Y:S02]  /*0b70*/  @!P0 LEA.HI R2, R9, R2, RZ, 0x1d ;  /* 0x0000000209028211 */ /* 0x000fe400078fe8ff */
[----:B0-----:R-:W-:-:S05]  /*0b80*/  FMNMX R5, R4, R5, !PT ;  /* 0x0000000504057209 */ /* 0x001fca0007800000 */
[----:B------:R-:W0:Y:S02]  /*0b90*/  SHFL.DOWN PT, R6, R5, 0x1, 0x1f ;  /* 0x08201f0005067f89 */ /* 0x000e2400000e0000 */
[----:B0-----:R-:W-:-:S05]  /*0ba0*/  FMNMX R15, R5, R6, !PT ;  /* 0x00000006050f7209 */ /* 0x001fca0007800000 */
[----:B------:R0:W-:Y:S01]  /*0bb0*/  @!P0 STS [R2], R15 ;  /* 0x0000000f02008388 */ /* 0x0001e20000000800 */
[----:B------:R-:W-:Y:S06]  /*0bc0*/  BAR.SYNC.DEFER_BLOCKING 0x0 ;  /* 0x0000000000007b1d */ /* 0x000fec0000010000 */
[----:B------:R-:W-:Y:S05]  /*0bd0*/  @P1 EXIT ;  /* 0x000000000000194d */ /* 0x000fea0003800000 */
[----:B------:R-:W1:Y:S01]  /*0be0*/  S2UR UR5, SR_CgaCtaId ;  /* 0x00000000000579c3 */ /* 0x000e620000008800 */
[----:B------:R-:W-:Y:S01]  /*0bf0*/  UMOV UR4, 0x400 ;  /* 0x0000040000047882 */ /* 0x000fe20000000000 */
[----:B------:R-:W2:Y:S06]  /*0c00*/  LDCU.128 UR8, c[0x0][0x390] ;  /* 0x00007200ff0877ac */ /* 0x000eac0008000c00 */
[----:B0-----:R-:W0:Y:S01]  /*0c10*/  LDC.64 R2, c[0x0][0x388] ;  /* 0x0000e200ff027b82 */ /* 0x001e220000000a00 */
[----:B-1----:R-:W-:-:S09]  /*0c20*/  ULEA UR4, UR5, UR4, 0x18 ;  /* 0x0000000405047291 */ /* 0x002fd2000f8ec0ff */
[----:B------:R-:W1:Y:S04]  /*0c30*/  LDS.128 R8, [UR4] ;  /* 0x00000004ff087984 */ /* 0x000e680008000c00 */
[----:B------:R-:W3:Y:S01]  /*0c40*/  LDS.128 R4, [UR4+0x10] ;  /* 0x00001004ff047984 */ /* 0x000ee20008000c00 */
[----:B--2---:R-:W-:-:S04]  /*0c50*/  UIMAD.WIDE.U32 UR4, UR7, UR8, URZ ;  /* 0x00000008070472a5 */ /* 0x004fc8000f8e00ff */
[----:B------:R-:W-:Y:S02]  /*0c60*/  UIMAD UR6, UR7, UR9, UR5 ;  /* 0x00000009070672a4 */ /* 0x000fe4000f8e0205 */
[----:B------:R-:W-:Y:S02]  /*0c70*/  IMAD.U32 R13, RZ, RZ, UR5 ;  /* 0x00000005ff0d7e24 */ /* 0x000fe4000f8e00ff */
[----:B------:R-:W-:Y:S02]  /*0c80*/  IMAD.U32 R12, RZ, RZ, UR4 ;  /* 0x00000004ff0c7e24 */ /* 0x000fe4000f8e00ff */
[----:B------:R-:W-:Y:S01]  /*0c90*/  IMAD.U32 R13, RZ, RZ, UR6 ;  /* 0x00000006ff0d7e24 */ /* 0x000fe2000f8e00ff */
[----:B-1----:R-:W-:Y:S01]  /*0ca0*/  FMNMX3 R14, R15, R8, R9, !PT ;  /* 0x000000080f0e7276 */ /* 0x002fe20007800009 */
[----:B------:R-:W-:-:S03]  /*0cb0*/  IMAD.WIDE.U32 R8, R0, UR10, R12 ;  /* 0x0000000a00087c25 */ /* 0x000fc6000f8e000c */
[----:B------:R-:W-:Y:S01]  /*0cc0*/  FMNMX3 R10, R14, R10, R11, !PT ;  /* 0x0000000a0e0a7276 */ /* 0x000fe2000780000b */
[----:B------:R-:W-:Y:S01]  /*0cd0*/  IMAD R0, R0, UR11, R9 ;  /* 0x0000000b00007c24 */ /* 0x000fe2000f8e0209 */
[----:B0-----:R-:W-:Y:S02]  /*0ce0*/  LEA R2, P0, R8, R2, 0x2 ;  /* 0x0000000208027211 */ /* 0x001fe400078010ff */
[----:B---3--:R-:W-:Y:S02]  /*0cf0*/  FMNMX3 R4, R10, R4, R5, !PT ;  /* 0x000000040a047276 */ /* 0x008fe40007800005 */
[----:B------:R-:W-:Y:S02]  /*0d00*/  LEA.HI.X R3, R8, R3, R0, 0x2, P0 ;  /* 0x0000000308037211 */ /* 0x000fe400000f1400 */
[----:B------:R-:W-:-:S05]  /*0d10*/  FMNMX3 R7, R4, R6, R7, !PT ;  /* 0x0000000604077276 */ /* 0x000fca0007800007 */
[----:B------:R-:W-:Y:S01]  /*0d20*/  STG.E desc[UR14][R2.64], R7 ;  /* 0x0000000702007986 */ /* 0x000fe2000c10190e */
[----:B------:R-:W-:Y:S05]  /*0d30*/  EXIT ;  /* 0x000000000000794d */ /* 0x000fea0003800000 */
.L_x_265:
        /* <DEDUP_REMOVED lines=12> */
.L_x_282:


//--------------------- .text._ZN18transformer_engine24fp8_block_scaling_recipe45fp8_block_scaling_compute_partial_amax_kernelI6__halfEEvPKT_Pfmmmmmm --------------------------
	.section	.text._ZN18transformer_engine24fp8_block_scaling_recipe45fp8_block_scaling_compute_partial_amax_kernelI6__halfEEvPKT_Pfmmmmmm,"ax",@progbits
	.align	128
        .global         _ZN18transformer_engine24fp8_block_scaling_recipe45fp8_block_scaling_compute_partial_amax_kernelI6__halfEEvPKT_Pfmmmmmm
        .type           _ZN18transformer_engine24fp8_block_scaling_recipe45fp8_block_scaling_compute_partial_amax_kernelI6__halfEEvPKT_Pfmmmmmm,@function
        .size           _ZN18transformer_engine24fp8_block_scaling_recipe45fp8_block_scaling_compute_partial_amax_kernelI6__halfEEvPKT_Pfmmmmmm,(.L_x_283 - _ZN18transformer_engine24fp8_block_scaling_recipe45fp8_block_scaling_compute_partial_amax_kernelI6__halfEEvPKT_Pfmmmmmm)
        .other          _ZN18transformer_engine24fp8_block_scaling_recipe45fp8_block_scaling_compute_partial_amax_kernelI6__halfEEvPKT_Pfmmmmmm,@"STO_CUDA_ENTRY STV_DEFAULT"
_ZN18transformer_engine24fp8_block_scaling_recipe45fp8_block_scaling_compute_partial_amax_kernelI6__halfEEvPKT_Pfmmmmmm:
.text._ZN18transformer_engine24fp8_block_scaling_recipe45fp8_block_scaling_compute_partial_amax_kernelI6__halfEEvPKT_Pfmmmmmm:
        /* <DEDUP_REMOVED lines=18> */
[----:B------:R-:W-:-:S02]  /*0120*/  LOP3.LUT R7, R7, 0x1f, RZ, 0xc0, !PT ;  /* 0x0000001f07077812 */ /* 0x000fc400078ec0ff */
[C---:B-----5:R-:W-:Y:S01]  /*0130*/  SHF.L.U64.HI R20, R2.reuse, 0x4, R3 ;  /* 0x0000000402147819 */ /* 0x060fe20000010203 */
        /* <DEDUP_REMOVED lines=9> */
[----:B------:R-:W-:Y:S01]  /*01d0*/  IMAD.IADD R12, R15, 0x1, R5 ;  /* 0x000000010f0c7824 */ /* 0x000fe200078e0205 */
[----:B-1----:R-:W-:Y:S01]  /*01e0*/  LEA R8, P0, R14, UR8, 0x1 ;  /* 0x000000080e087c11 */ /* 0x002fe2000f8008ff */
[C---:B------:R-:W-:Y:S02]  /*01f0*/  IMAD R21, R4.reuse, R3, R6 ;  /* 0x0000000304157224 */ /* 0x040fe400078e0206 */
[-C--:B------:R-:W-:Y:S01]  /*0200*/  IMAD.WIDE.U32 R4, R4, R2.reuse, RZ ;  /* 0x0000000204047225 */ /* 0x080fe200078e00ff */
[----:B------:R-:W-:Y:S02]  /*0210*/  LEA.HI.X R10, R14, UR9, R12, 0x1, P0 ;  /* 0x000000090e0a7c11 */ /* 0x000fe400080f0c0c */
[C---:B------:R-:W-:Y:S01]  /*0220*/  ISETP.GE.U32.AND P0, PT, R7.reuse, R2, PT ;  /* 0x000000020700720c */ /* 0x040fe20003f06070 */
[----:B------:R-:W-:-:S03]  /*0230*/  IMAD.WIDE.U32 R18, R7, 0x2, -R18 ;  /* 0x0000000207127825 */ /* 0x000fc600078e0812 */
[----:B------:R-:W-:Y:S01]  /*0240*/  ISETP.GE.U32.AND.EX P0, PT, RZ, R3, PT, P0 ;  /* 0x00000003ff00720c */ /* 0x000fe20003f06100 */
[----:B------:R-:W-:Y:S01]  /*0250*/  IMAD.MOV.U32 R16, RZ, RZ, R14 ;  /* 0x000000ffff107224 */ /* 0x000fe200078e000e */
[C---:B------:R-:W-:Y:S01]  /*0260*/  LEA R14, P1, R4.reuse, UR8, 0x1 ;  /* 0x00000008040e7c11 */ /* 0x040fe2000f8208ff */
[----:B------:R-:W-:Y:S02]  /*0270*/  IMAD.IADD R15, R5, 0x1, R21 ;  /* 0x00000001050f7824 */ /* 0x000fe400078e0215 */
[----:B------:R-:W-:Y:S02]  /*0280*/  IMAD.MOV.U32 R13, RZ, RZ, R18 ;  /* 0x000000ffff0d7224 */ /* 0x000fe400078e0012 */
[----:B------:R-:W-:Y:S01]  /*0290*/  IMAD.MOV.U32 R9, RZ, RZ, R19 ;  /* 0x000000ffff097224 */ /* 0x000fe200078e0013 */
[----:B------:R-:W-:Y:S01]  /*02a0*/  LEA.HI.X R18, R4, UR9, R15, 0x1, P1 ;  /* 0x0000000904127c11 */ /* 0x000fe200088f0c0f */
[----:B------:R-:W-:Y:S02]  /*02b0*/  IMAD.MOV.U32 R6, RZ, RZ, R4 ;  /* 0x000000ffff067224 */ /* 0x000fe400078e0004 */
[----:B------:R-:W-:-:S02]  /*02c0*/  IMAD.MOV.U32 R19, RZ, RZ, RZ ;  /* 0x000000ffff137224 */ /* 0x000fc400078e00ff */
[----:B------:R-:W-:Y:S02]  /*02d0*/  IMAD.SHL.U32 R21, R2, 0x10, RZ ;  /* 0x0000001002157824 */ /* 0x000fe400078e00ff */
[C---:B------:R-:W-:Y:S02]  /*02e0*/  VIADD R23, R7.reuse, 0x20 ;  /* 0x0000002007177836 */ /* 0x040fe40000000000 */
[C---:B------:R-:W-:Y:S02]  /*02f0*/  VIADD R25, R7.reuse, 0x40 ;  /* 0x0000004007197836 */ /* 0x040fe40000000000 */
[----:B------:R-:W-:Y:S02]  /*0300*/  VIADD R3, R7, 0x60 ;  /* 0x0000006007037836 */ /* 0x000fe40000000000 */
[----:B------:R-:W-:Y:S01]  /*0310*/  IMAD.U32 R11, RZ, RZ, UR13 ;  /* 0x0000000dff0b7e24 */ /* 0x000fe2000f8e00ff */
[----:B0---4-:R-:W1:Y:S06]  /*0320*/  LDCU.64 UR12, c[0x0][0x3b0] ;  /* 0x00007600ff0c77ac */ /* 0x011e6c0008000a00 */
.L_x_266:
[----:B------:R-:W-:-:S04]  /*0330*/  IADD3 R4, P1, PT, R7, R16, RZ ;  /* 0x0000001007047210 */ /* 0x000fc80007f3e0ff */
[C---:B------:R-:W-:Y:S01]  /*0340*/  ISETP.GE.U32.AND P3, PT, R4.reuse, UR5, PT ;  /* 0x0000000504007c0c */ /* 0x040fe2000bf66070 */
[----:B------:R-:W-:Y:S01]  /*0350*/  IMAD.X R5, RZ, RZ, R12, P1 ;  /* 0x000000ffff057224 */ /* 0x000fe200008e060c */
[----:B-1----:R-:W-:Y:S02]  /*0360*/  ISETP.GE.U32.AND P4, PT, R4, UR12, PT ;  /* 0x0000000c04007c0c */ /* 0x002fe4000bf86070 */
[----:B------:R-:W-:Y:S02]  /*0370*/  ISETP.LT.U32.AND P1, PT, R17, UR10, PT ;  /* 0x0000000a11007c0c */ /* 0x000fe4000bf21070 */
[----:B------:R-:W-:Y:S02]  /*0380*/  ISETP.GE.U32.AND.EX P3, PT, R5, UR6, PT, P3 ;  /* 0x0000000605007c0c */ /* 0x000fe4000bf66130 */
[----:B------:R-:W-:Y:S02]  /*0390*/  ISETP.LT.U32.AND.EX P2, PT, R11, UR11, !P0, P1 ;  /* 0x0000000b0b007c0c */ /* 0x000fe4000c741110 */
        /* <DEDUP_REMOVED lines=8> */
[----:B--2---:R-:W-:-:S05]  /*0420*/  @P2 HADD2.F32 R24, -RZ, R24.H0_H0 ;  /* 0x20000018ff182230 */ /* 0x004fca0000004100 */
        /* <DEDUP_REMOVED lines=13> */
[----:B--2---:R-:W-:-:S05]  /*0500*/  @P3 HADD2.F32 R24, -RZ, R24.H0_H0 ;  /* 0x20000018ff183230 */ /* 0x004fca0000004100 */
        /* <DEDUP_REMOVED lines=10> */
[----:B--2---:R-:W-:-:S05]  /*05b0*/  @P4 HADD2.F32 R24, -RZ, R24.H0_H0 ;  /* 0x20000018ff184230 */ /* 0x004fca0000004100 */
        /* <DEDUP_REMOVED lines=18> */
[----:B--2---:R-:W-:Y:S01]  /*06e0*/  @P1 HADD2.F32 R24, -RZ, R4.H0_H0 ;  /* 0x20000004ff181230 */ /* 0x004fe20000004100 */
        /* <DEDUP_REMOVED lines=23> */
[----:B--2---:R-:W-:-:S05]  /*0860*/  @P6 HADD2.F32 R26, -RZ, R26.H0_H0 ;  /* 0x2000001aff1a6230 */ /* 0x004fca0000004100 */
[----:B------:R-:W-:Y:S01]  /*0870*/  @P6 FMNMX R19, R19, |R26|, !PT ;  /* 0x4000001a13136209 */ /* 0x000fe20007800000 */
[----:B---3--:R-:W-:-:S05]  /*0880*/  @P5 HADD2.F32 R26, -RZ, R27.H0_H0 ;  /* 0x2000001bff1a5230 */ /* 0x008fca0000004100 */
        /* <DEDUP_REMOVED lines=25> */
[----:B--2---:R-:W-:-:S05]  /*0a20*/  @P2 HADD2.F32 R24, -RZ, R24.H0_H0 ;  /* 0x20000018ff182230 */ /* 0x004fca0000004100 */
[----:B------:R-:W-:Y:S02]  /*0a30*/  @P2 FMNMX R19, R19, |R24|, !PT ;  /* 0x4000001813132209 */ /* 0x000fe40007800000 */
[----:B------:R-:W-:Y:S01]  /*0a40*/  IADD3 R17, P2, PT, R17, 0x10, RZ ;  /* 0x0000001011117810 */ /* 0x000fe20007f5e0ff */
[----:B---3--:R-:W-:-:S04]  /*0a50*/  @P1 HADD2.F32 R26, -RZ, R26.H0_H0 ;  /* 0x2000001aff1a1230 */ /* 0x008fc80000004100 */
        /* <DEDUP_REMOVED lines=46> */
.L_x_267:
        /* <DEDUP_REMOVED lines=12> */
.L_x_283:


//--------------------- .text._ZN18transformer_engine24fp8_block_scaling_recipe45fp8_block_scaling_compute_partial_amax_kernelIfEEvPKT_Pfmmmmmm --------------------------
	.section	.text._ZN18transformer_engine24fp8_block_scaling_recipe45fp8_block_scaling_compute_partial_amax_kernelIfEEvPKT_Pfmmmmmm,"ax",@progbits
	.align	128
        .global         _ZN18transformer_engine24fp8_block_scaling_recipe45fp8_block_scaling_compute_partial_amax_kernelIfEEvPKT_Pfmmmmmm
        .type           _ZN18transformer_engine24fp8_block_scaling_recipe45fp8_block_scaling_compute_partial_amax_kernelIfEEvPKT_Pfmmmmmm,@function
        .size           _ZN18transformer_engine24fp8_block_scaling_recipe45fp8_block_scaling_compute_partial_amax_kernelIfEEvPKT_Pfmmmmmm,(.L_x_284 - _ZN18transformer_engine24fp8_block_scaling_recipe45fp8_block_scaling_compute_partial_amax_kernelIfEEvPKT_Pfmmmmmm)
        .other          _ZN18transformer_engine24fp8_block_scaling_recipe45fp8_block_scaling_compute_partial_amax_kernelIfEEvPKT_Pfmmmmmm,@"STO_CUDA_ENTRY STV_DEFAULT"
_ZN18transformer_engine24fp8_block_scaling_recipe45fp8_block_scaling_compute_partial_amax_kernelIfEEvPKT_Pfmmmmmm:
.text._ZN18transformer_engine24fp8_block_scaling_recipe45fp8_block_scaling_compute_partial_amax_kernelIfEEvPKT_Pfmmmmmm:
        /* <DEDUP_REMOVED lines=51> */
.L_x_268:
        /* <DEDUP_REMOVED lines=11> */
[----:B------:R-:W2:Y:S01]  /*03e0*/  @P2 LDG.E R24, desc[UR14][R4.64] ;  /* 0x0000000e04182981 */ /* 0x000ea2000c1e1900 */
[----:B------:R-:W-:-:S04]  /*03f0*/  IADD3 R26, P5, PT, R23, R16, RZ ;  /* 0x00000010171a7210 */ /* 0x000fc80007fbe0ff */
[C---:B------:R-:W-:Y:S02]  /*0400*/  ISETP.GE.U32.AND P4, PT, R26.reuse, UR5, PT ;  /* 0x000000051a007c0c */ /* 0x040fe4000bf86070 */
[----:B------:R-:W-:Y:S02]  /*0410*/  ISETP.GE.U32.AND P3, PT, R26, UR12, PT ;  /* 0x0000000c1a007c0c */ /* 0x000fe4000bf66070 */
[----:B--2---:R-:W-:Y:S01]  /*0420*/  @P2 FMNMX R19, R19, |R24|, !PT ;  /* 0x4000001813132209 */ /* 0x004fe20007800000 */
        /* <DEDUP_REMOVED lines=9> */
[----:B------:R-:W2:Y:S01]  /*04c0*/  @P3 LDG.E R24, desc[UR14][R4.64+0x80] ;  /* 0x0000800e04183981 */ /* 0x000ea2000c1e1900 */
[C---:B------:R-:W-:Y:S02]  /*04d0*/  ISETP.GE.U32.AND P6, PT, R26.reuse, UR5, PT ;  /* 0x000000051a007c0c */ /* 0x040fe4000bfc6070 */
[----:B------:R-:W-:Y:S02]  /*04e0*/  ISETP.GE.U32.AND P4, PT, R26, UR12, PT ;  /* 0x0000000c1a007c0c */ /* 0x000fe4000bf86070 */
[----:B--2---:R-:W-:Y:S01]  /*04f0*/  @P3 FMNMX R19, R19, |R24|, !PT ;  /* 0x4000001813133209 */ /* 0x004fe20007800000 */
[----:B------:R-:W-:Y:S01]  /*0500*/  IMAD.X R24, RZ, RZ, R12, P5 ;  /* 0x000000ffff187224 */ /* 0x000fe200028e060c */
[----:B------:R-:W-:Y:S02]  /*0510*/  ISETP.GE.U32.AND P5, PT, R17, UR10, PT ;  /* 0x0000000a11007c0c */ /* 0x000fe4000bfa6070 */
[----:B------:R-:W-:Y:S02]  /*0520*/  ISETP.LT.U32.AND P3, PT, R25, UR16, PT ;  /* 0x0000001019007c0c */ /* 0x000fe4000bf61070 */
[----:B------:R-:W-:-:S02]  /*0530*/  ISETP.GE.U32.AND.EX P6, PT, R24, UR6, PT, P6 ;  /* 0x0000000618007c0c */ /* 0x000fc4000bfc6160 */
[----:B------:R-:W-:Y:S02]  /*0540*/  ISETP.GE.U32.AND.EX P5, PT, R11, UR11, PT, P5 ;  /* 0x0000000b0b007c0c */ /* 0x000fe4000bfa6150 */
[----:B------:R-:W-:Y:S02]  /*0550*/  ISETP.GE.U32.AND.EX P4, PT, R24, UR13, !P6, P4 ;  /* 0x0000000d18007c0c */ /* 0x000fe4000f786140 */
[----:B------:R-:W-:-:S04]  /*0560*/  ISETP.LT.U32.AND.EX P5, PT, RZ, UR17, !P5, P3 ;  /* 0x00000011ff007c0c */ /* 0x000fc8000efa1130 */
[----:B------:R-:W-:-:S13]  /*0570*/  PLOP3.LUT P5, PT, P5, P4, PT, 0x80, 0x8 ;  /* 0x000000000008781c */ /* 0x000fda0002fa9070 */
[----:B------:R-:W2:Y:S01]  /*0580*/  @P5 LDG.E R24, desc[UR14][R4.64+0x100] ;  /* 0x0001000e04185981 */ /* 0x000ea2000c1e1900 */
[----:B------:R-:W-:-:S04]  /*0590*/  IADD3 R26, P4, PT, R3, R16, RZ ;  /* 0x00000010031a7210 */ /* 0x000fc80007f9e0ff */
[C---:B------:R-:W-:Y:S02]  /*05a0*/  ISETP.GE.U32.AND P6, PT, R26.reuse, UR5, PT ;  /* 0x000000051a007c0c */ /* 0x040fe4000bfc6070 */
[----:B--2---:R-:W-:Y:S01]  /*05b0*/  @P5 FMNMX R19, R19, |R24|, !PT ;  /* 0x4000001813135209 */ /* 0x004fe20007800000 */
[----:B------:R-:W-:Y:S01]  /*05c0*/  IMAD.X R24, RZ, RZ, R12, P4 ;  /* 0x000000ffff187224 */ /* 0x000fe200020e060c */
[----:B------:R-:W-:Y:S02]  /*05d0*/  ISETP.GE.U32.AND P4, PT, R3, UR16, PT ;  /* 0x0000001003007c0c */ /* 0x000fe4000bf86070 */
[----:B------:R-:W-:Y:S02]  /*05e0*/  ISETP.GE.U32.AND P5, PT, R26, UR12, PT ;  /* 0x0000000c1a007c0c */ /* 0x000fe4000bfa6070 */
[----:B------:R-:W-:Y:S02]  /*05f0*/  ISETP.GE.U32.AND.EX P6, PT, R24, UR6, PT, P6 ;  /* 0x0000000618007c0c */ /* 0x000fe4000bfc6160 */
[----:B------:R-:W-:-:S02]  /*0600*/  ISETP.GE.U32.AND.EX P4, PT, RZ, UR17, PT, P4 ;  /* 0x00000011ff007c0c */ /* 0x000fc4000bf86140 */
[----:B------:R-:W-:Y:S02]  /*0610*/  ISETP.GE.U32.AND.EX P5, PT, R24, UR13, !P6, P5 ;  /* 0x0000000d18007c0c */ /* 0x000fe4000f7a6150 */
[----:B------:R-:W-:-:S04]  /*0620*/  ISETP.LT.U32.AND.EX P1, PT, R11, UR11, !P4, P1 ;  /* 0x0000000b0b007c0c */ /* 0x000fc8000e721110 */
[----:B------:R-:W-:-:S13]  /*0630*/  PLOP3.LUT P1, PT, P1, P5, PT, 0x80, 0x8 ;  /* 0x000000000008781c */ /* 0x000fda0000f2b070 */
[----:B------:R-:W2:Y:S01]  /*0640*/  @P1 LDG.E R4, desc[UR14][R4.64+0x180] ;  /* 0x0001800e04041981 */ /* 0x000ea2000c1e1900 */
[----:B------:R-:W-:-:S04]  /*0650*/  IADD3 R24, P6, PT, R7, R6, RZ ;  /* 0x0000000607187210 */ /* 0x000fc80007fde0ff */
[C---:B------:R-:W-:Y:S01]  /*0660*/  ISETP.GE.U32.AND P5, PT, R24.reuse, UR5, PT ;  /* 0x0000000518007c0c */ /* 0x040fe2000bfa6070 */
[----:B------:R-:W-:Y:S01]  /*0670*/  IMAD.X R28, RZ, RZ, R15, P6 ;  /* 0x000000ffff1c7224 */ /* 0x000fe200030e060f */
[----:B------:R-:W-:-:S04]  /*0680*/  ISETP.GE.U32.AND P6, PT, R24, UR12, PT ;  /* 0x0000000c18007c0c */ /* 0x000fc8000bfc6070 */
[----:B------:R-:W-:-:S04]  /*0690*/  ISETP.GE.U32.AND.EX P5, PT, R28, UR6, PT, P5 ;  /* 0x000000061c007c0c */ /* 0x000fc8000bfa6150 */
[----:B------:R-:W-:Y:S02]  /*06a0*/  ISETP.GE.U32.AND.EX P6, PT, R28, UR13, !P5, P6 ;  /* 0x0000000d1c007c0c */ /* 0x000fe4000efc6160 */
[----:B------:R-:W-:Y:S02]  /*06b0*/  IADD3 R28, P5, PT, R23, R6, RZ ;  /* 0x00000006171c7210 */ /* 0x000fe40007fbe0ff */
[----:B--2---:R-:W-:-:S03]  /*06c0*/  @P1 FMNMX R19, R19, |R4|, !PT ;  /* 0x4000000413131209 */ /* 0x004fc60007800000 */
        /* <DEDUP_REMOVED lines=16> */
[----:B------:R-:W2:Y:S04]  /*07d0*/  @P6 LDG.E R26, desc[UR14][R4.64] ;  /* 0x0000000e041a6981 */ /* 0x000ea8000c1e1900 */
[----:B------:R-:W3:Y:S01]  /*07e0*/  @P5 LDG.E R28, desc[UR14][R4.64+0x80] ;  /* 0x0000800e041c5981 */ /* 0x000ee2000c1e1900 */
[C---:B------:R-:W-:Y:S02]  /*07f0*/  ISETP.LT.U32.AND.EX P1, PT, R24.reuse, UR11, !P4, P1 ;  /* 0x0000000b18007c0c */ /* 0x040fe4000e721110 */
[----:B------:R-:W-:-:S04]  /*0800*/  ISETP.GE.U32.AND.EX P2, PT, R24, UR11, PT, P2 ;  /* 0x0000000b18007c0c */ /* 0x000fc8000bf46120 */
[----:B------:R-:W-:Y:S02]  /*0810*/  ISETP.LT.U32.AND.EX P2, PT, RZ, UR17, !P2, P3 ;  /* 0x00000011ff007c0c */ /* 0x000fe4000d741130 */
[----:B--2---:R-:W-:-:S04]  /*0820*/  @P6 FMNMX R19, R19, |R26|, !PT ;  /* 0x4000001a13136209 */ /* 0x004fc80007800000 */
[----:B---3--:R-:W-:Y:S02]  /*0830*/  @P5 FMNMX R19, R19, |R28|, !PT ;  /* 0x4000001c13135209 */ /* 0x008fe40007800000 */
        /* <DEDUP_REMOVED lines=13> */
[----:B------:R-:W2:Y:S02]  /*0910*/  @P2 LDG.E R24, desc[UR14][R4.64+0x100] ;  /* 0x0001000e04182981 */ /* 0x000ea4000c1e1900 */
[----:B------:R-:W-:-:S13]  /*0920*/  PLOP3.LUT P1, PT, P1, P3, PT, 0x80, 0x8 ;  /* 0x000000000008781c */ /* 0x000fda0000f27070 */
[----:B------:R-:W3:Y:S01]  /*0930*/  @P1 LDG.E R26, desc[UR14][R4.64+0x180] ;  /* 0x0001800e041a1981 */ /* 0x000ee2000c1e1900 */
[----:B------:R-:W-:-:S04]  /*0940*/  UIADD3 UR4, UPT, UPT, UR4, 0x2, URZ ;  /* 0x0000000204047890 */ /* 0x000fc8000fffe0ff */
[----:B------:R-:W-:Y:S01]  /*0950*/  UISETP.NE.AND UP0, UPT, UR4, 0x10, UPT ;  /* 0x000000100400788c */ /* 0x000fe2000bf05270 */
[-C--:B------:R-:W-:Y:S02]  /*0960*/  IADD3 R6, P3, PT, R6, R21.reuse, RZ ;  /* 0x0000001506067210 */ /* 0x080fe40007f7e0ff */
[----:B------:R-:W-:Y:S02]  /*0970*/  IADD3 R16, P4, PT, R16, R21, RZ ;  /* 0x0000001510107210 */ /* 0x000fe40007f9e0ff */
[----:B------:R-:W-:Y:S01]  /*0980*/  LEA R13, P5, R2, R13, 0x6 ;  /* 0x0000000d020d7211 */ /* 0x000fe200078a30ff */
[--C-:B------:R-:W-:Y:S02]  /*0990*/  IMAD.X R15, R15, 0x1, R20.reuse, P3 ;  /* 0x000000010f0f7824 */ /* 0x100fe400018e0614 */
[----:B------:R-:W-:Y:S02]  /*09a0*/  IMAD.X R12, R12, 0x1, R20, P4 ;  /* 0x000000010c0c7824 */ /* 0x000fe400020e0614 */
[----:B------:R-:W-:Y:S01]  /*09b0*/  IMAD.X R9, R9, 0x1, R22, P5 ;  /* 0x0000000109097824 */ /* 0x000fe200028e0616 */
[----:B--2---:R-:W-:-:S02]  /*09c0*/  @P2 FMNMX R19, R19, |R24|, !PT ;  /* 0x4000001813132209 */ /* 0x004fc40007800000 */
[----:B------:R-:W-:-:S05]  /*09d0*/  IADD3 R17, P2, PT, R17, 0x10, RZ ;  /* 0x0000001011117810 */ /* 0x000fca0007f5e0ff */
[----:B------:R-:W-:Y:S01]  /*09e0*/  IMAD.X R11, RZ, RZ, R11, P2 ;  /* 0x000000ffff0b7224 */ /* 0x000fe200010e060b */
[----:B---3--:R-:W-:Y:S01]  /*09f0*/  @P1 FMNMX R19, R19, |R26|, !PT ;  /* 0x4000001a13131209 */ /* 0x008fe20007800000 */
        /* <DEDUP_REMOVED lines=44> */
.L_x_269:
        /* <DEDUP_REMOVED lines=12> */
.L_x_284:


//--------------------- .nv.shared._ZN18transformer_engine24fp8_block_scaling_recipe37fp8_block_scaling_partial_cast_kernelI13__nv_bfloat1613__nv_fp8_e4m3Lb0EEEvPKT_PT0_PKfmmmmmm --------------------------
	.section	.nv.shared._ZN18transformer_engine24fp8_block_scaling_recipe37fp8_block_scaling_partial_cast_kernelI13__nv_bfloat1613__nv_fp8_e4m3Lb0EEEvPKT_PT0_PKfmmmmmm,"aw",@nobits
	.sectionflags	@""
.nv.shared._ZN18transformer_engine24fp8_block_scaling_recipe37fp8_block_scaling_partial_cast_kernelI13__nv_bfloat1613__nv_fp8_e4m3Lb0EEEvPKT_PT0_PKfmmmmmm:
	.zero		17920


//--------------------- .nv.shared.reserved.0     --------------------------
	.section	.nv.shared.reserved.0,"aw",@nobits
	.weak		__nv_reservedSMEM_offset_0_alias
	.size		__nv_reservedSMEM_offset_0_alias, 0, 64
	.other		__nv_reservedSMEM_offset_0_alias,@"STO_CUDA_RESERVED_SHARED STV_DEFAULT"
__nv_reservedSMEM_offset_0_alias:
	.zero		0
	.zero		64


//--------------------- .nv.shared._ZN18transformer_engine24fp8_block_scaling_recipe37fp8_block_scaling_partial_cast_kernelI13__nv_bfloat1613__nv_fp8_e4m3Lb1EEEvPKT_PT0_PKfmmmmmm --------------------------
	.section	.nv.shared._ZN18transformer_engine24fp8_block_scaling_recipe37fp8_block_scaling_partial_cast_kernelI13__nv_bfloat1613__nv_fp8_e4m3Lb1EEEvPKT_PT0_PKfmmmmmm,"aw",@nobits
	.sectionflags	@""
.nv.shared._ZN18transformer_engine24fp8_block_scaling_recipe37fp8_block_scaling_partial_cast_kernelI13__nv_bfloat1613__nv_fp8_e4m3Lb1EEEvPKT_PT0_PKfmmmmmm:
	.zero		17920


//--------------------- .nv.shared._ZN18transformer_engine24fp8_block_scaling_recipe37fp8_block_scaling_partial_cast_kernelI13__nv_bfloat1613__nv_fp8_e5m2Lb0EEEvPKT_PT0_PKfmmmmmm --------------------------
	.section	.nv.shared._ZN18transformer_engine24fp8_block_scaling_recipe37fp8_block_scaling_partial_cast_kernelI13__nv_bfloat1613__nv_fp8_e5m2Lb0EEEvPKT_PT0_PKfmmmmmm,"aw",@nobits
	.sectionflags	@""
.nv.shared._ZN18transformer_engine24fp8_block_scaling_recipe37fp8_block_scaling_partial_cast_kernelI13__nv_bfloat1613__nv_fp8_e5m2Lb0EEEvPKT_PT0_PKfmmmmmm:
	.zero		17920


//--------------------- .nv.shared._ZN18transformer_engine24fp8_block_scaling_recipe37fp8_block_scaling_partial_cast_kernelI13__nv_bfloat1613__nv_fp8_e5m2Lb1EEEvPKT_PT0_PKfmmmmmm --------------------------
	.section	.nv.shared._ZN18transformer_engine24fp8_block_scaling_recipe37fp8_block_scaling_partial_cast_kernelI13__nv_bfloat1613__nv_fp8_e5m2Lb1EEEvPKT_PT0_PKfmmmmmm,"aw",@nobits
	.sectionflags	@""
.nv.shared._ZN18transformer_engine24fp8_block_scaling_recipe37fp8_block_scaling_partial_cast_kernelI13__nv_bfloat1613__nv_fp8_e5m2Lb1EEEvPKT_PT0_PKfmmmmmm:
	.zero		17920


//--------------------- .nv.shared._ZN18transformer_engine24fp8_block_scaling_recipe37fp8_block_scaling_partial_cast_kernelI6__half13__nv_fp8_e4m3Lb0EEEvPKT_PT0_PKfmmmmmm --------------------------
	.section	.nv.shared._ZN18transformer_engine24fp8_block_scaling_recipe37fp8_block_scaling_partial_cast_kernelI6__half13__nv_fp8_e4m3Lb0EEEvPKT_PT0_PKfmmmmmm,"aw",@nobits
	.sectionflags	@""
.nv.shared._ZN18transformer_engine24fp8_block_scaling_recipe37fp8_block_scaling_partial_cast_kernelI6__half13__nv_fp8_e4m3Lb0EEEvPKT_PT0_PKfmmmmmm:
	.zero		17920


//--------------------- .nv.shared._ZN18transformer_engine24fp8_block_scaling_recipe37fp8_block_scaling_partial_cast_kernelI6__half13__nv_fp8_e4m3Lb1EEEvPKT_PT0_PKfmmmmmm --------------------------
	.section	.nv.shared._ZN18transformer_engine24fp8_block_scaling_recipe37fp8_block_scaling_partial_cast_kernelI6__half13__nv_fp8_e4m3Lb1EEEvPKT_PT0_PKfmmmmmm,"aw",@nobits
	.sectionflags	@""
.nv.shared._ZN18transformer_engine24fp8_block_scaling_recipe37fp8_block_scaling_partial_cast_kernelI6__half13__nv_fp8_e4m3Lb1EEEvPKT_PT0_PKfmmmmmm:
	.zero		17920


//--------------------- .nv.shared._ZN18transformer_engine24fp8_block_scaling_recipe37fp8_block_scaling_partial_cast_kernelI6__half13__nv_fp8_e5m2Lb0EEEvPKT_PT0_PKfmmmmmm --------------------------
	.section	.nv.shared._ZN18transformer_engine24fp8_block_scaling_recipe37fp8_block_scaling_partial_cast_kernelI6__half13__nv_fp8_e5m2Lb0EEEvPKT_PT0_PKfmmmmmm,"aw",@nobits
	.sectionflags	@""
.nv.shared._ZN18transformer_engine24fp8_block_scaling_recipe37fp8_block_scaling_partial_cast_kernelI6__half13__nv_fp8_e5m2Lb0EEEvPKT_PT0_PKfmmmmmm:
	.zero		17920


//--------------------- .nv.shared._ZN18transformer_engine24fp8_block_scaling_recipe37fp8_block_scaling_partial_cast_kernelI6__half13__nv_fp8_e5m2Lb1EEEvPKT_PT0_PKfmmmmmm --------------------------
	.section	.nv.shared._ZN18transformer_engine24fp8_block_scaling_recipe37fp8_block_scaling_partial_cast_kernelI6__half13__nv_fp8_e5m2Lb1EEEvPKT_PT0_PKfmmmmmm,"aw",@nobits
	.sectionflags	@""
.nv.shared._ZN18transformer_engine24fp8_block_scaling_recipe37fp8_block_scaling_partial_cast_kernelI6__half13__nv_fp8_e5m2Lb1EEEvPKT_PT0_PKfmmmmmm:
	.zero		17920


//--------------------- .nv.shared._ZN18transformer_engine24fp8_block_scaling_recipe37fp8_block_scaling_partial_cast_kernelIf13__nv_fp8_e4m3Lb0EEEvPKT_PT0_PKfmmmmmm --------------------------
	.section	.nv.shared._ZN18transformer_engine24fp8_block_scaling_recipe37fp8_block_scaling_partial_cast_kernelIf13__nv_fp8_e4m3Lb0EEEvPKT_PT0_PKfmmmmmm,"aw",@nobits
	.sectionflags	@""
.nv.shared._ZN18transformer_engine24fp8_block_scaling_recipe37fp8_block_scaling_partial_cast_kernelIf13__nv_fp8_e4m3Lb0EEEvPKT_PT0_PKfmmmmmm:
	.zero		17920


//--------------------- .nv.shared._ZN18transformer_engine24fp8_block_scaling_recipe37fp8_block_scaling_partial_cast_kernelIf13__nv_fp8_e4m3Lb1EEEvPKT_PT0_PKfmmmmmm --------------------------
	.section	.nv.shared._ZN18transformer_engine24fp8_block_scaling_recipe37fp8_block_scaling_partial_cast_kernelIf13__nv_fp8_e4m3Lb1EEEvPKT_PT0_PKfmmmmmm,"aw",@nobits
	.sectionflags	@""
.nv.shared._ZN18transformer_engine24fp8_block_scaling_recipe37fp8_block_scaling_partial_cast_kernelIf13__nv_fp8_e4m3Lb1EEEvPKT_PT0_PKfmmmmmm:
	.zero		17920


//--------------------- .nv.shared._ZN18transformer_engine24fp8_block_scaling_recipe37fp8_block_scaling_partial_cast_kernelIf13__nv_fp8_e5m2Lb0EEEvPKT_PT0_PKfmmmmmm --------------------------
	.section	.nv.shared._ZN18transformer_engine24fp8_block_scaling_recipe37fp8_block_scaling_partial_cast_kernelIf13__nv_fp8_e5m2Lb0EEEvPKT_PT0_PKfmmmmmm,"aw",@nobits
	.sectionflags	@""
.nv.shared._ZN18transformer_engine24fp8_block_scaling_recipe37fp8_block_scaling_partial_cast_kernelIf13__nv_fp8_e5m2Lb0EEEvPKT_PT0_PKfmmmmmm:
	.zero		17920


//--------------------- .nv.shared._ZN18transformer_engine24fp8_block_scaling_recipe37fp8_block_scaling_partial_cast_kernelIf13__nv_fp8_e5m2Lb1EEEvPKT_PT0_PKfmmmmmm --------------------------
	.section	.nv.shared._ZN18transformer_engine24fp8_block_scaling_recipe37fp8_block_scaling_partial_cast_kernelIf13__nv_fp8_e5m2Lb1EEEvPKT_PT0_PKfmmmmmm,"aw",@nobits
	.sectionflags	@""
.nv.shared._ZN18transformer_engine24fp8_block_scaling_recipe37fp8_block_scaling_partial_cast_kernelIf13__nv_fp8_e5m2Lb1EEEvPKT_PT0_PKfmmmmmm:
	.zero		17920


//--------------------- .nv.shared._ZN18transformer_engine24fp8_block_scaling_recipe45fp8_block_scaling_compute_partial_amax_kernelI13__nv_bfloat16EEvPKT_Pfmmmmmm --------------------------
	.section	.nv.shared._ZN18transformer_engine24fp8_block_scaling_recipe45fp8_block_scaling_compute_partial_amax_kernelI13__nv_bfloat16EEvPKT_Pfmmmmmm,"aw",@nobits
	.sectionflags	@""
	.align	4
.nv.shared._ZN18transformer_engine24fp8_block_scaling_recipe45fp8_block_scaling_compute_partial_amax_kernelI13__nv_bfloat16EEvPKT_Pfmmmmmm:
	.zero		1056


//--------------------- .nv.shared._ZN18transformer_engine24fp8_block_scaling_recipe45fp8_block_scaling_compute_partial_amax_kernelI6__halfEEvPKT_Pfmmmmmm --------------------------
	.section	.nv.shared._ZN18transformer_engine24fp8_block_scaling_recipe45fp8_block_scaling_compute_partial_amax_kernelI6__halfEEvPKT_Pfmmmmmm,"aw",@nobits
	.sectionflags	@""
	.align	4
.nv.shared._ZN18transformer_engine24fp8_block_scaling_recipe45fp8_block_scaling_compute_partial_amax_kernelI6__halfEEvPKT_Pfmmmmmm:
	.zero		1056


//--------------------- .nv.shared._ZN18transformer_engine24fp8_block_scaling_recipe45fp8_block_scaling_compute_partial_amax_kernelIfEEvPKT_Pfmmmmmm --------------------------
	.section	.nv.shared._ZN18transformer_engine24fp8_block_scaling_recipe45fp8_block_scaling_compute_partial_amax_kernelIfEEvPKT_Pfmmmmmm,"aw",@nobits
	.sectionflags	@""
	.align	4
.nv.shared._ZN18transformer_engine24fp8_block_scaling_recipe45fp8_block_scaling_compute_partial_amax_kernelIfEEvPKT_Pfmmmmmm:
	.zero		1056


//--------------------- .nv.constant0._ZN18transformer_engine24fp8_block_scaling_recipe37fp8_block_scaling_partial_cast_kernelI13__nv_bfloat1613__nv_fp8_e4m3Lb0EEEvPKT_PT0_PKfmmmmmm --------------------------
	.section	.nv.constant0._ZN18transformer_engine24fp8_block_scaling_recipe37fp8_block_scaling_partial_cast_kernelI13__nv_bfloat1613__nv_fp8_e4m3Lb0EEEvPKT_PT0_PKfmmmmmm,"a",@progbits
	.sectionflags	@""
	.align	4
.nv.constant0._ZN18transformer_engine24fp8_block_scaling_recipe37fp8_block_scaling_partial_cast_kernelI13__nv_bfloat1613__nv_fp8_e4m3Lb0EEEvPKT_PT0_PKfmmmmmm:
	.zero		968


//--------------------- .nv.constant0._ZN18transformer_engine24fp8_block_scaling_recipe37fp8_block_scaling_partial_cast_kernelI13__nv_bfloat1613__nv_fp8_e4m3Lb1EEEvPKT_PT0_PKfmmmmmm --------------------------
	.section	.nv.constant0._ZN18transformer_engine24fp8_block_scaling_recipe37fp8_block_scaling_partial_cast_kernelI13__nv_bfloat1613__nv_fp8_e4m3Lb1EEEvPKT_PT0_PKfmmmmmm,"a",@progbits
	.sectionflags	@""
	.align	4
.nv.constant0._ZN18transformer_engine24fp8_block_scaling_recipe37fp8_block_scaling_partial_cast_kernelI13__nv_bfloat1613__nv_fp8_e4m3Lb1EEEvPKT_PT0_PKfmmmmmm:
	.zero		968


//--------------------- .nv.constant0._ZN18transformer_engine24fp8_block_scaling_recipe37fp8_block_scaling_partial_cast_kernelI13__nv_bfloat1613__nv_fp8_e5m2Lb0EEEvPKT_PT0_PKfmmmmmm --------------------------
	.section	.nv.constant0._ZN18transformer_engine24fp8_block_scaling_recipe37fp8_block_scaling_partial_cast_kernelI13__nv_bfloat1613__nv_fp8_e5m2Lb0EEEvPKT_PT0_PKfmmmmmm,"a",@progbits
	.sectionflags	@""
	.align	4
.nv.constant0._ZN18transformer_engine24fp8_block_scaling_recipe37fp8_block_scaling_partial_cast_kernelI13__nv_bfloat1613__nv_fp8_e5m2Lb0EEEvPKT_PT0_PKfmmmmmm:
	.zero		968


//--------------------- .nv.constant0._ZN18transformer_engine24fp8_block_scaling_recipe37fp8_block_scaling_partial_cast_kernelI13__nv_bfloat1613__nv_fp8_e5m2Lb1EEEvPKT_PT0_PKfmmmmmm --------------------------
	.section	.nv.constant0._ZN18transformer_engine24fp8_block_scaling_recipe37fp8_block_scaling_partial_cast_kernelI13__nv_bfloat1613__nv_fp8_e5m2Lb1EEEvPKT_PT0_PKfmmmmmm,"a",@progbits
	.sectionflags	@""
	.align	4
.nv.constant0._ZN18transformer_engine24fp8_block_scaling_recipe37fp8_block_scaling_partial_cast_kernelI13__nv_bfloat1613__nv_fp8_e5m2Lb1EEEvPKT_PT0_PKfmmmmmm:
	.zero		968


//--------------------- .nv.constant0._ZN18transformer_engine24fp8_block_scaling_recipe37fp8_block_scaling_partial_cast_kernelI6__half13__nv_fp8_e4m3Lb0EEEvPKT_PT0_PKfmmmmmm --------------------------
	.section	.nv.constant0._ZN18transformer_engine24fp8_block_scaling_recipe37fp8_block_scaling_partial_cast_kernelI6__half13__nv_fp8_e4m3Lb0EEEvPKT_PT0_PKfmmmmmm,"a",@progbits
	.sectionflags	@""
	.align	4
.nv.constant0._ZN18transformer_engine24fp8_block_scaling_recipe37fp8_block_scaling_partial_cast_kernelI6__half13__nv_fp8_e4m3Lb0EEEvPKT_PT0_PKfmmmmmm:
	.zero		968


//--------------------- .nv.constant0._ZN18transformer_engine24fp8_block_scaling_recipe37fp8_block_scaling_partial_cast_kernelI6__half13__nv_fp8_e4m3Lb1EEEvPKT_PT0_PKfmmmmmm --------------------------
	.section	.nv.constant0._ZN18transformer_engine24fp8_block_scaling_recipe37fp8_block_scaling_partial_cast_kernelI6__half13__nv_fp8_e4m3Lb1EEEvPKT_PT0_PKfmmmmmm,"a",@progbits
	.sectionflags	@""
	.align	4
.nv.constant0._ZN18transformer_engine24fp8_block_scaling_recipe37fp8_block_scaling_partial_cast_kernelI6__half13__nv_fp8_e4m3Lb1EEEvPKT_PT0_PKfmmmmmm:
	.zero		968


//--------------------- .nv.constant0._ZN18transformer_engine24fp8_block_scaling_recipe37fp8_block_scaling_partial_cast_kernelI6__half13__nv_fp8_e5m2Lb0EEEvPKT_PT0_PKfmmmmmm --------------------------
	.section	.nv.constant0._ZN18transformer_engine24fp8_block_scaling_recipe37fp8_block_scaling_partial_cast_kernelI6__half13__nv_fp8_e5m2Lb0EEEvPKT_PT0_PKfmmmmmm,"a",@progbits
	.sectionflags	@""
	.align	4
.nv.constant0._ZN18transformer_engine24fp8_block_scaling_recipe37fp8_block_scaling_partial_cast_kernelI6__half13__nv_fp8_e5m2Lb0EEEvPKT_PT0_PKfmmmmmm:
	.zero		968


//--------------------- .nv.constant0._ZN18transformer_engine24fp8_block_scaling_recipe37fp8_block_scaling_partial_cast_kernelI6__half13__nv_fp8_e5m2Lb1EEEvPKT_PT0_PKfmmmmmm --------------------------
	.section	.nv.constant0._ZN18transformer_engine24fp8_block_scaling_recipe37fp8_block_scaling_partial_cast_kernelI6__half13__nv_fp8_e5m2Lb1EEEvPKT_PT0_PKfmmmmmm,"a",@progbits
	.sectionflags	@""
	.align	4
.nv.constant0._ZN18transformer_engine24fp8_block_scaling_recipe37fp8_block_scaling_partial_cast_kernelI6__half13__nv_fp8_e5m2Lb1EEEvPKT_PT0_PKfmmmmmm:
	.zero		968


//--------------------- .nv.constant0._ZN18transformer_engine24fp8_block_scaling_recipe37fp8_block_scaling_partial_cast_kernelIf13__nv_fp8_e4m3Lb0EEEvPKT_PT0_PKfmmmmmm --------------------------
	.section	.nv.constant0._ZN18transformer_engine24fp8_block_scaling_recipe37fp8_block_scaling_partial_cast_kernelIf13__nv_fp8_e4m3Lb0EEEvPKT_PT0_PKfmmmmmm,"a",@progbits
	.sectionflags	@""
	.align	4
.nv.constant0._ZN18transformer_engine24fp8_block_scaling_recipe37fp8_block_scaling_partial_cast_kernelIf13__nv_fp8_e4m3Lb0EEEvPKT_PT0_PKfmmmmmm:
	.zero		968


//--------------------- .nv.constant0._ZN18transformer_engine24fp8_block_scaling_recipe37fp8_block_scaling_partial_cast_kernelIf13__nv_fp8_e4m3Lb1EEEvPKT_PT0_PKfmmmmmm --------------------------
	.section	.nv.constant0._ZN18transformer_engine24fp8_block_scaling_recipe37fp8_block_scaling_partial_cast_kernelIf13__nv_fp8_e4m3Lb1EEEvPKT_PT0_PKfmmmmmm,"a",@progbits
	.sectionflags	@""
	.align	4
.nv.constant0._ZN18transformer_engine24fp8_block_scaling_recipe37fp8_block_scaling_partial_cast_kernelIf13__nv_fp8_e4m3Lb1EEEvPKT_PT0_PKfmmmmmm:
	.zero		968


//--------------------- .nv.constant0._ZN18transformer_engine24fp8_block_scaling_recipe37fp8_block_scaling_partial_cast_kernelIf13__nv_fp8_e5m2Lb0EEEvPKT_PT0_PKfmmmmmm --------------------------
	.section	.nv.constant0._ZN18transformer_engine24fp8_block_scaling_recipe37fp8_block_scaling_partial_cast_kernelIf13__nv_fp8_e5m2Lb0EEEvPKT_PT0_PKfmmmmmm,"a",@progbits
	.sectionflags	@""
	.align	4
.nv.constant0._ZN18transformer_engine24fp8_block_scaling_recipe37fp8_block_scaling_partial_cast_kernelIf13__nv_fp8_e5m2Lb0EEEvPKT_PT0_PKfmmmmmm:
	.zero		968


//--------------------- .nv.constant0._ZN18transformer_engine24fp8_block_scaling_recipe37fp8_block_scaling_partial_cast_kernelIf13__nv_fp8_e5m2Lb1EEEvPKT_PT0_PKfmmmmmm --------------------------
	.section	.nv.constant0._ZN18transformer_engine24fp8_block_scaling_recipe37fp8_block_scaling_partial_cast_kernelIf13__nv_fp8_e5m2Lb1EEEvPKT_PT0_PKfmmmmmm,"a",@progbits
	.sectionflags	@""
	.align	4
.nv.constant0._ZN18transformer_engine24fp8_block_scaling_recipe37fp8_block_scaling_partial_cast_kernelIf13__nv_fp8_e5m2Lb1EEEvPKT_PT0_PKfmmmmmm:
	.zero		968


//--------------------- .nv.constant0._ZN18transformer_engine24fp8_block_scaling_recipe45fp8_block_scaling_compute_partial_amax_kernelI13__nv_bfloat16EEvPKT_Pfmmmmmm --------------------------
	.section	.nv.constant0._ZN18transformer_engine24fp8_block_scaling_recipe45fp8_block_scaling_compute_partial_amax_kernelI13__nv_bfloat16EEvPKT_Pfmmmmmm,"a",@progbits
	.sectionflags	@""
	.align	4
.nv.constant0._ZN18transformer_engine24fp8_block_scaling_recipe45fp8_block_scaling_compute_partial_amax_kernelI13__nv_bfloat16EEvPKT_Pfmmmmmm:
	.zero		960


//--------------------- .nv.constant0._ZN18transformer_engine24fp8_block_scaling_recipe45fp8_block_scaling_compute_partial_amax_kernelI6__halfEEvPKT_Pfmmmmmm --------------------------
	.section	.nv.constant0._ZN18transformer_engine24fp8_block_scaling_recipe45fp8_block_scaling_compute_partial_amax_kernelI6__halfEEvPKT_Pfmmmmmm,"a",@progbits
	.sectionflags	@""
	.align	4
.nv.constant0._ZN18transformer_engine24fp8_block_scaling_recipe45fp8_block_scaling_compute_partial_amax_kernelI6__halfEEvPKT_Pfmmmmmm:
	.zero		960


//--------------------- .nv.constant0._ZN18transformer_engine24fp8_block_scaling_recipe45fp8_block_scaling_compute_partial_amax_kernelIfEEvPKT_Pfmmmmmm --------------------------
	.section	.nv.constant0._ZN18transformer_engine24fp8_block_scaling_recipe45fp8_block_scaling_compute_partial_amax_kernelIfEEvPKT_Pfmmmmmm,"a",@progbits
	.sectionflags	@""
	.align	4
.nv.constant0._ZN18transformer_engine24fp8_block_scaling_recipe45fp8_block_scaling_compute_partial_amax_kernelIfEEvPKT_Pfmmmmmm:
	.zero		960


//--------------------- SYMBOLS --------------------------

	.type		.nv.reservedSmem.offset0,@object
	.size		.nv.reservedSmem.offset0,0x4
	.type		.nv.reservedSmem.cap,@object
	.size		.nv.reservedSmem.cap,0x4
